	.target	sm_90a

	.elftype	@"ET_EXEC"


//--------------------- .note.nv.tkinfo           --------------------------
	.section	.note.nv.tkinfo,"",@"SHT_NOTE"
	.sectionflags	@"SHF_NOTE_NV_TKINFO"
	.tkinfo
        /*0018*/ 	.word	0x00000002
        /*0030*/ 	.string	""
        /*0030*/ 	.string	"ptxas"
        /*0030*/ 	.string	"Cuda compilation tools, release 13.0, V13.0.88"
        /*0030*/ 	.string	"Build cuda_13.0.r13.0/compiler.36424714_0"
        /*0030*/ 	.string	"-v  -suppress-debug-info  -lineinfo  -arch sm_90a "



//--------------------- .note.nv.cuinfo           --------------------------
	.section	.note.nv.cuinfo,"",@"SHT_NOTE"
	.sectionflags	@"SHF_NOTE_NV_CUINFO"
        /*0018*/ 	.short	0x0002
        /*001a*/ 	.short	0x005a
        /*001c*/ 	.short	0x0082
	.zero		2


//--------------------- .nv.info                  --------------------------
	.section	.nv.info,"",@"SHT_CUDA_INFO"
	.align	4


	//----- nvinfo : EIATTR_REGCOUNT
	.align		4
        /*0000*/ 	.byte	0x04, 0x2f
        /*0002*/ 	.short	(.L_1 - .L_0)
	.align		4
.L_0:
        /*0004*/ 	.word	index@(matmul_kernel)
        /*0008*/ 	.word	0x000000ff


	//----- nvinfo : EIATTR_FRAME_SIZE
	.align		4
.L_1:
        /*000c*/ 	.byte	0x04, 0x11
        /*000e*/ 	.short	(.L_3 - .L_2)
	.align		4
.L_2:
        /*0010*/ 	.word	index@(matmul_kernel)
        /*0014*/ 	.word	0x00000000


	//----- nvinfo : EIATTR_MIN_STACK_SIZE
	.align		4
.L_3:
        /*0018*/ 	.byte	0x04, 0x12
        /*001a*/ 	.short	(.L_5 - .L_4)
	.align		4
.L_4:
        /*001c*/ 	.word	index@(matmul_kernel)
        /*0020*/ 	.word	0x00000000
.L_5:


//--------------------- .nv.compat                --------------------------
	.section	.nv.compat,"",@"SHT_CUDA_COMPAT_INFO"
	.align	4
        /*0000*/ 	.byte	0x02, 0x09, 0x01, 0x00, 0x02, 0x02, 0x04, 0x00, 0x02, 0x05, 0x05, 0x00, 0x03, 0x07, 0x01, 0x01
        /*0010*/ 	.byte	0x02, 0x03, 0x00, 0x00, 0x02, 0x06, 0x01, 0x00, 0x04, 0x0b, 0x08, 0x00, 0x00, 0x00, 0x00, 0x00
        /*0020*/ 	.byte	0x00, 0x00, 0x00, 0x00


//--------------------- .nv.info.matmul_kernel    --------------------------
	.section	.nv.info.matmul_kernel,"",@"SHT_CUDA_INFO"
	.sectionflags	@""
	.align	4


	//----- nvinfo : EIATTR_CUDA_API_VERSION
	.align		4
        /*0000*/ 	.byte	0x04, 0x37
        /*0002*/ 	.short	(.L_7 - .L_6)
.L_6:
        /*0004*/ 	.word	0x00000082


	//----- nvinfo : EIATTR_KPARAM_INFO
	.align		4
.L_7:
        /*0008*/ 	.byte	0x04, 0x17
        /*000a*/ 	.short	(.L_9 - .L_8)
.L_8:
        /*000c*/ 	.word	0x00000000
        /*0010*/ 	.short	0x000d
        /*0012*/ 	.short	0x0048
        /*0014*/ 	.byte	0x00, 0xf4, 0x21, 0x00


	//----- nvinfo : EIATTR_KPARAM_INFO
	.align		4
.L_9:
        /*0018*/ 	.byte	0x04, 0x17
        /*001a*/ 	.short	(.L_11 - .L_10)
.L_10:
        /*001c*/ 	.word	0x00000000
        /*0020*/ 	.short	0x000c
        /*0022*/ 	.short	0x0040
        /*0024*/ 	.byte	0x00, 0xf4, 0x21, 0x00


	//----- nvinfo : EIATTR_KPARAM_INFO
	.align		4
.L_11:
        /*0028*/ 	.byte	0x04, 0x17
        /*002a*/ 	.short	(.L_13 - .L_12)
.L_12:
        /*002c*/ 	.word	0x00000000
        /*0030*/ 	.short	0x000b
        /*0032*/ 	.short	0x0038
        /*0034*/ 	.byte	0x00, 0xf0, 0x11, 0x00


	//----- nvinfo : EIATTR_KPARAM_INFO
	.align		4
.L_13:
        /*0038*/ 	.byte	0x04, 0x17
        /*003a*/ 	.short	(.L_15 - .L_14)
.L_14:
        /*003c*/ 	.word	0x00000000
        /*0040*/ 	.short	0x000a
        /*0042*/ 	.short	0x0034
        /*0044*/ 	.byte	0x00, 0xf0, 0x11, 0x00


	//----- nvinfo : EIATTR_KPARAM_INFO
	.align		4
.L_15:
        /*0048*/ 	.byte	0x04, 0x17
        /*004a*/ 	.short	(.L_17 - .L_16)
.L_16:
        /*004c*/ 	.word	0x00000000
        /*0050*/ 	.short	0x0009
        /*0052*/ 	.short	0x0030
        /*0054*/ 	.byte	0x00, 0xf0, 0x11, 0x00


	//----- nvinfo : EIATTR_KPARAM_INFO
	.align		4
.L_17:
        /*0058*/ 	.byte	0x04, 0x17
        /*005a*/ 	.short	(.L_19 - .L_18)
.L_18:
        /*005c*/ 	.word	0x00000000
        /*0060*/ 	.short	0x0008
        /*0062*/ 	.short	0x002c
        /*0064*/ 	.byte	0x00, 0xf0, 0x11, 0x00


	//----- nvinfo : EIATTR_KPARAM_INFO
	.align		4
.L_19:
        /*0068*/ 	.byte	0x04, 0x17
        /*006a*/ 	.short	(.L_21 - .L_20)
.L_20:
        /*006c*/ 	.word	0x00000000
        /*0070*/ 	.short	0x0007
        /*0072*/ 	.short	0x0028
        /*0074*/ 	.byte	0x00, 0xf0, 0x11, 0x00


	//----- nvinfo : EIATTR_KPARAM_INFO
	.align		4
.L_21:
        /*0078*/ 	.byte	0x04, 0x17
        /*007a*/ 	.short	(.L_23 - .L_22)
.L_22:
        /*007c*/ 	.word	0x00000000
        /*0080*/ 	.short	0x0006
        /*0082*/ 	.short	0x0024
        /*0084*/ 	.byte	0x00, 0xf0, 0x11, 0x00


	//----- nvinfo : EIATTR_KPARAM_INFO
	.align		4
.L_23:
        /*0088*/ 	.byte	0x04, 0x17
        /*008a*/ 	.short	(.L_25 - .L_24)
.L_24:
        /*008c*/ 	.word	0x00000000
        /*0090*/ 	.short	0x0005
        /*0092*/ 	.short	0x0020
        /*0094*/ 	.byte	0x00, 0xf0, 0x11, 0x00


	//----- nvinfo : EIATTR_KPARAM_INFO
	.align		4
.L_25:
        /*0098*/ 	.byte	0x04, 0x17
        /*009a*/ 	.short	(.L_27 - .L_26)
.L_26:
        /*009c*/ 	.word	0x00000000
        /*00a0*/ 	.short	0x0004
        /*00a2*/ 	.short	0x001c
        /*00a4*/ 	.byte	0x00, 0xf0, 0x11, 0x00


	//----- nvinfo : EIATTR_KPARAM_INFO
	.align		4
.L_27:
        /*00a8*/ 	.byte	0x04, 0x17
        /*00aa*/ 	.short	(.L_29 - .L_28)
.L_28:
        /*00ac*/ 	.word	0x00000000
        /*00b0*/ 	.short	0x0003
        /*00b2*/ 	.short	0x0018
        /*00b4*/ 	.byte	0x00, 0xf0, 0x11, 0x00


	//----- nvinfo : EIATTR_KPARAM_INFO
	.align		4
.L_29:
        /*00b8*/ 	.byte	0x04, 0x17
        /*00ba*/ 	.short	(.L_31 - .L_30)
.L_30:
        /*00bc*/ 	.word	0x00000000
        /*00c0*/ 	.short	0x0002
        /*00c2*/ 	.short	0x0010
        /*00c4*/ 	.byte	0x00, 0xf4, 0x21, 0x00


	//----- nvinfo : EIATTR_KPARAM_INFO
	.align		4
.L_31:
        /*00c8*/ 	.byte	0x04, 0x17
        /*00ca*/ 	.short	(.L_33 - .L_32)
.L_32:
        /*00cc*/ 	.word	0x00000000
        /*00d0*/ 	.short	0x0001
        /*00d2*/ 	.short	0x0008
        /*00d4*/ 	.byte	0x00, 0xf4, 0x21, 0x00


	//----- nvinfo : EIATTR_KPARAM_INFO
	.align		4
.L_33:
        /*00d8*/ 	.byte	0x04, 0x17
        /*00da*/ 	.short	(.L_35 - .L_34)
.L_34:
        /*00dc*/ 	.word	0x00000000
        /*00e0*/ 	.short	0x0000
        /*00e2*/ 	.short	0x0000
        /*00e4*/ 	.byte	0x00, 0xf4, 0x21, 0x00


	//----- nvinfo : EIATTR_SPARSE_MMA_MASK
	.align		4
.L_35:
        /*00e8*/ 	.byte	0x03, 0x50
        /*00ea*/ 	.short	0x0000


	//----- nvinfo : EIATTR_MAXREG_COUNT
	.align		4
        /*00ec*/ 	.byte	0x03, 0x1b
        /*00ee*/ 	.short	0x00ff


	//----- nvinfo : EIATTR_NUM_BARRIERS
	.align		4
        /*00f0*/ 	.byte	0x02, 0x4c
        /*00f2*/ 	.byte	0x01
	.zero		1


	//----- nvinfo : EIATTR_MERCURY_ISA_VERSION
	.align		4
        /*00f4*/ 	.byte	0x03, 0x5f
        /*00f6*/ 	.short	0x0101


	//----- nvinfo : EIATTR_EXIT_INSTR_OFFSETS
	.align		4
        /*00f8*/ 	.byte	0x04, 0x1c
        /*00fa*/ 	.short	(.L_37 - .L_36)


	//   ....[0]....
.L_36:
        /*00fc*/ 	.word	0x00009400


	//   ....[1]....
        /*0100*/ 	.word	0x00009430


	//----- nvinfo : EIATTR_REQNTID
	.align		4
.L_37:
        /*0104*/ 	.byte	0x04, 0x10
        /*0106*/ 	.short	(.L_39 - .L_38)
.L_38:
        /*0108*/ 	.word	0x00000100
        /*010c*/ 	.word	0x00000001
        /*0110*/ 	.word	0x00000001


	//----- nvinfo : EIATTR_CBANK_PARAM_SIZE
	.align		4
.L_39:
        /*0114*/ 	.byte	0x03, 0x19
        /*0116*/ 	.short	0x0050


	//----- nvinfo : EIATTR_PARAM_CBANK
	.align		4
        /*0118*/ 	.byte	0x04, 0x0a
        /*011a*/ 	.short	(.L_41 - .L_40)
	.align		4
.L_40:
        /*011c*/ 	.word	index@(.nv.constant0.matmul_kernel)
        /*0120*/ 	.short	0x0210
        /*0122*/ 	.short	0x0050


	//----- nvinfo : EIATTR_SW_WAR
	.align		4
.L_41:
        /*0124*/ 	.byte	0x04, 0x36
        /*0126*/ 	.short	(.L_43 - .L_42)
.L_42:
        /*0128*/ 	.word	0x00000008
.L_43:


//--------------------- .nv.callgraph             --------------------------
	.section	.nv.callgraph,"",@"SHT_CUDA_CALLGRAPH"
	.align	4
	.sectionentsize	8
	.align		4
        /*0000*/ 	.word	0x00000000
	.align		4
        /*0004*/ 	.word	0xffffffff
	.align		4
        /*0008*/ 	.word	0x00000000
	.align		4
        /*000c*/ 	.word	0xfffffffe
	.align		4
        /*0010*/ 	.word	0x00000000
	.align		4
        /*0014*/ 	.word	0xfffffffd
	.align		4
        /*0018*/ 	.word	0x00000000
	.align		4
        /*001c*/ 	.word	0xfffffffc


//--------------------- .text.matmul_kernel       --------------------------
	.section	.text.matmul_kernel,"ax",@progbits
	.align	128
        .global         matmul_kernel
        .type           matmul_kernel,@function
        .size           matmul_kernel,(.L_x_3 - matmul_kernel)
        .other          matmul_kernel,@"STO_CUDA_ENTRY STV_DEFAULT"
matmul_kernel:
.text.matmul_kernel:
[----:B------:R-:W-:Y:S08]  /*0000*/  LDC R1, c[0x0][0x28] ;  /* 0x00000a00ff017b82 */ /* 0x000ff00000000800 */
[----:B------:R-:W0:Y:S01]  /*0010*/  LDC.64 R42, c[0x0][0x228] ;  /* 0x00008a00ff2a7b82 */ /* 0x000e220000000a00 */
[----:B------:R-:W1:Y:S01]  /*0020*/  S2R R5, SR_CTAID.X ;  /* 0x0000000000057919 */ /* 0x000e620000002500 */
[----:B------:R-:W-:Y:S01]  /*0030*/  UMOV UR5, 0x400 ;  /* 0x0000040000057882 */ /* 0x000fe20000000000 */
[----:B------:R-:W-:Y:S01]  /*0040*/  ULDC.64 UR40, c[0x0][0x208] ;  /* 0x0000820000287ab9 */ /* 0x000fe20000000a00 */
[----:B------:R-:W-:-:S02]  /*0050*/  CS2R R24, SRZ ;  /* 0x0000000000187805 */ /* 0x000fc4000001ff00 */
[----:B------:R-:W-:Y:S02]  /*0060*/  CS2R R26, SRZ ;  /* 0x00000000001a7805 */ /* 0x000fe4000001ff00 */
[----:B------:R-:W-:Y:S02]  /*0070*/  CS2R R12, SRZ ;  /* 0x00000000000c7805 */ /* 0x000fe4000001ff00 */
[----:B------:R-:W-:Y:S01]  /*0080*/  CS2R R14, SRZ ;  /* 0x00000000000e7805 */ /* 0x000fe2000001ff00 */
[----:B------:R-:W2:Y:S01]  /*0090*/  LDC R174, c[0x0][0x230] ;  /* 0x00008c00ffae7b82 */ /* 0x000ea20000000800 */
[----:B------:R-:W-:Y:S02]  /*00a0*/  CS2R R16, SRZ ;  /* 0x0000000000107805 */ /* 0x000fe4000001ff00 */
[----:B------:R-:W-:-:S05]  /*00b0*/  CS2R R18, SRZ ;  /* 0x0000000000127805 */ /* 0x000fca000001ff00 */
[----:B------:R-:W3:Y:S01]  /*00c0*/  S2UR UR4, SR_CgaCtaId ;  /* 0x00000000000479c3 */ /* 0x000ee20000008800 */
[----:B0-----:R-:W-:-:S05]  /*00d0*/  VIADD R0, R43, 0x7f ;  /* 0x0000007f2b007836 */ /* 0x001fca0000000000 */
[----:B------:R-:W-:Y:S01]  /*00e0*/  SHF.R.S32.HI R3, RZ, 0x1f, R0 ;  /* 0x0000001fff037819 */ /* 0x000fe20000011400 */
[----:B--2---:R-:W-:-:S03]  /*00f0*/  VIADD R174, R174, 0x7f ;  /* 0x0000007faeae7836 */ /* 0x004fc60000000000 */
[----:B------:R-:W-:Y:S02]  /*0100*/  LEA.HI R3, R3, R0, RZ, 0x7 ;  /* 0x0000000003037211 */ /* 0x000fe400078f38ff */
[----:B-1----:R-:W-:Y:S02]  /*0110*/  IABS R8, R5 ;  /* 0x0000000500087213 */ /* 0x002fe40000000000 */
[----:B------:R-:W-:Y:S01]  /*0120*/  SHF.R.S32.HI R3, RZ, 0x7, R3 ;  /* 0x00000007ff037819 */ /* 0x000fe20000011403 */
[----:B---3--:R-:W-:-:S04]  /*0130*/  ULEA UR5, UR4, UR5, 0x18 ;  /* 0x0000000504057291 */ /* 0x008fc8000f8ec03f */
[----:B------:R-:W-:-:S05]  /*0140*/  IMAD.SHL.U32 R4, R3, 0x8, RZ ;  /* 0x0000000803047824 */ /* 0x000fca00078e00ff */
[-C--:B------:R-:W-:Y:S02]  /*0150*/  IABS R7, R4.reuse ;  /* 0x0000000400077213 */ /* 0x080fe40000000000 */
[----:B------:R-:W-:Y:S02]  /*0160*/  IABS R10, R4 ;  /* 0x00000004000a7213 */ /* 0x000fe40000000000 */
[----:B------:R-:W0:Y:S08]  /*0170*/  I2F.RP R0, R7 ;  /* 0x0000000700007306 */ /* 0x000e300000209400 */
[----:B0-----:R-:W0:Y:S02]  /*0180*/  MUFU.RCP R0, R0 ;  /* 0x0000000000007308 */ /* 0x001e240000001000 */
[----:B0-----:R-:W-:-:S02]  /*0190*/  VIADD R2, R0, 0xffffffe ;  /* 0x0ffffffe00027836 */ /* 0x001fc40000000000 */
[----:B------:R-:W-:-:S04]  /*01a0*/  IMAD.MOV R0, RZ, RZ, -R10 ;  /* 0x000000ffff007224 */ /* 0x000fc800078e0a0a */
[----:B------:R0:W1:Y:S02]  /*01b0*/  F2I.FTZ.U32.TRUNC.NTZ R3, R2 ;  /* 0x0000000200037305 */ /* 0x000064000021f000 */
[----:B0-----:R-:W-:Y:S02]  /*01c0*/  IMAD.MOV.U32 R2, RZ, RZ, RZ ;  /* 0x000000ffff027224 */ /* 0x001fe400078e00ff */
[----:B-1----:R-:W-:-:S04]  /*01d0*/  IMAD.MOV R6, RZ, RZ, -R3 ;  /* 0x000000ffff067224 */ /* 0x002fc800078e0a03 */
[----:B------:R-:W-:Y:S02]  /*01e0*/  IMAD R9, R6, R7, RZ ;  /* 0x0000000706097224 */ /* 0x000fe400078e02ff */
[----:B------:R-:W-:Y:S02]  /*01f0*/  IMAD.MOV.U32 R6, RZ, RZ, R8 ;  /* 0x000000ffff067224 */ /* 0x000fe400078e0008 */
[----:B------:R-:W-:-:S06]  /*0200*/  IMAD.HI.U32 R3, R3, R9, R2 ;  /* 0x0000000903037227 */ /* 0x000fcc00078e0002 */
[----:B------:R-:W-:-:S04]  /*0210*/  IMAD.HI.U32 R3, R3, R6, RZ ;  /* 0x0000000603037227 */ /* 0x000fc800078e00ff */
[----:B------:R-:W-:-:S05]  /*0220*/  IMAD R0, R3, R0, R6 ;  /* 0x0000000003007224 */ /* 0x000fca00078e0206 */
[----:B------:R-:W-:-:S13]  /*0230*/  ISETP.GT.U32.AND P1, PT, R7, R0, PT ;  /* 0x000000000700720c */ /* 0x000fda0003f24070 */
[----:B------:R-:W-:Y:S02]  /*0240*/  @!P1 IMAD.IADD R0, R0, 0x1, -R7 ;  /* 0x0000000100009824 */ /* 0x000fe400078e0a07 */
[----:B------:R-:W-:Y:S01]  /*0250*/  @!P1 VIADD R3, R3, 0x1 ;  /* 0x0000000103039836 */ /* 0x000fe20000000000 */
[----:B------:R-:W-:Y:S02]  /*0260*/  ISETP.NE.AND P1, PT, R4, RZ, PT ;  /* 0x000000ff0400720c */ /* 0x000fe40003f25270 */
[----:B------:R-:W-:Y:S02]  /*0270*/  ISETP.GE.U32.AND P0, PT, R0, R7, PT ;  /* 0x000000070000720c */ /* 0x000fe40003f06070 */
[----:B------:R-:W-:-:S04]  /*0280*/  LOP3.LUT R0, R5, R4, RZ, 0x3c, !PT ;  /* 0x0000000405007212 */ /* 0x000fc800078e3cff */
[----:B------:R-:W-:Y:S01]  /*0290*/  ISETP.GE.AND P2, PT, R0, RZ, PT ;  /* 0x000000ff0000720c */ /* 0x000fe20003f46270 */
[----:B------:R-:W-:-:S06]  /*02a0*/  VIADD R0, R42, 0x3f ;  /* 0x0000003f2a007836 */ /* 0x000fcc0000000000 */
[----:B------:R-:W-:-:S04]  /*02b0*/  @P0 VIADD R3, R3, 0x1 ;  /* 0x0000000103030836 */ /* 0x000fc80000000000 */
[----:B------:R-:W-:Y:S01]  /*02c0*/  IMAD.MOV.U32 R2, RZ, RZ, R3 ;  /* 0x000000ffff027224 */ /* 0x000fe200078e0003 */
[----:B------:R-:W-:-:S03]  /*02d0*/  SHF.R.S32.HI R3, RZ, 0x1f, R0 ;  /* 0x0000001fff037819 */ /* 0x000fc60000011400 */
[----:B------:R-:W-:Y:S01]  /*02e0*/  @!P2 IMAD.MOV R2, RZ, RZ, -R2 ;  /* 0x000000ffff02a224 */ /* 0x000fe200078e0a02 */
[----:B------:R-:W-:Y:S02]  /*02f0*/  @!P1 LOP3.LUT R2, RZ, R4, RZ, 0x33, !PT ;  /* 0x00000004ff029212 */ /* 0x000fe400078e33ff */
[----:B------:R-:W-:Y:S02]  /*0300*/  LEA.HI R3, R3, R0, RZ, 0x6 ;  /* 0x0000000003037211 */ /* 0x000fe400078f30ff */
[----:B------:R-:W-:Y:S01]  /*0310*/  SHF.L.U32 R6, R2, 0x3, RZ ;  /* 0x0000000302067819 */ /* 0x000fe200000006ff */
[----:B------:R-:W-:-:S03]  /*0320*/  IMAD.MOV R2, RZ, RZ, -R2 ;  /* 0x000000ffff027224 */ /* 0x000fc600078e0a02 */
[----:B------:R-:W-:Y:S01]  /*0330*/  LEA.HI.SX32 R3, R3, -R6, 0x1a ;  /* 0x8000000603037211 */ /* 0x000fe200078fd2ff */
[----:B------:R-:W-:-:S03]  /*0340*/  IMAD R4, R4, R2, R5 ;  /* 0x0000000204047224 */ /* 0x000fc600078e0205 */
[----:B------:R-:W-:Y:S02]  /*0350*/  VIMNMX R11, R3, 0x8, PT ;  /* 0x00000008030b7848 */ /* 0x000fe40003fe0100 */
[----:B------:R-:W-:Y:S02]  /*0360*/  IABS R9, R4 ;  /* 0x0000000400097213 */ /* 0x000fe40000000000 */
[----:B------:R-:W-:-:S04]  /*0370*/  IABS R7, R11 ;  /* 0x0000000b00077213 */ /* 0x000fc80000000000 */
[----:B------:R-:W0:Y:S08]  /*0380*/  I2F.RP R0, R7 ;  /* 0x0000000700007306 */ /* 0x000e300000209400 */
[----:B0-----:R-:W0:Y:S02]  /*0390*/  MUFU.RCP R0, R0 ;  /* 0x0000000000007308 */ /* 0x001e240000001000 */
[----:B0-----:R-:W-:-:S06]  /*03a0*/  VIADD R3, R0, 0xffffffe ;  /* 0x0ffffffe00037836 */ /* 0x001fcc0000000000 */
[----:B------:R-:W0:Y:S02]  /*03b0*/  F2I.FTZ.U32.TRUNC.NTZ R3, R3 ;  /* 0x0000000300037305 */ /* 0x000e24000021f000 */
[----:B0-----:R-:W-:-:S04]  /*03c0*/  IMAD.MOV R8, RZ, RZ, -R3 ;  /* 0x000000ffff087224 */ /* 0x001fc800078e0a03 */
[----:B------:R-:W-:Y:S01]  /*03d0*/  IMAD.MOV.U32 R2, RZ, RZ, R8 ;  /* 0x000000ffff027224 */ /* 0x000fe200078e0008 */
[----:B------:R-:W-:-:S03]  /*03e0*/  IABS R8, R11 ;  /* 0x0000000b00087213 */ /* 0x000fc60000000000 */
[----:B------:R-:W-:Y:S02]  /*03f0*/  IMAD R5, R2, R7, RZ ;  /* 0x0000000702057224 */ /* 0x000fe400078e02ff */
[----:B------:R-:W-:Y:S02]  /*0400*/  IMAD.MOV.U32 R2, RZ, RZ, RZ ;  /* 0x000000ffff027224 */ /* 0x000fe400078e00ff */
[----:B------:R-:W-:Y:S02]  /*0410*/  IMAD.MOV R0, RZ, RZ, -R8 ;  /* 0x000000ffff007224 */ /* 0x000fe400078e0a08 */
[----:B------:R-:W-:Y:S01]  /*0420*/  IMAD.HI.U32 R2, R3, R5, R2 ;  /* 0x0000000503027227 */ /* 0x000fe200078e0002 */
[----:B------:R-:W-:-:S04]  /*0430*/  LOP3.LUT R3, R4, R11, RZ, 0x3c, !PT ;  /* 0x0000000b04037212 */ /* 0x000fc800078e3cff */
[----:B------:R-:W-:Y:S01]  /*0440*/  ISETP.GE.AND P2, PT, R3, RZ, PT ;  /* 0x000000ff0300720c */ /* 0x000fe20003f46270 */
[----:B------:R-:W-:-:S04]  /*0450*/  IMAD.HI.U32 R2, R2, R9, RZ ;  /* 0x0000000902027227 */ /* 0x000fc800078e00ff */
[----:B------:R-:W-:Y:S01]  /*0460*/  IMAD R0, R2, R0, R9 ;  /* 0x0000000002007224 */ /* 0x000fe200078e0209 */
[----:B------:R-:W-:-:S04]  /*0470*/  CS2R R8, SRZ ;  /* 0x0000000000087805 */ /* 0x000fc8000001ff00 */
[----:B------:R-:W-:-:S13]  /*0480*/  ISETP.GT.U32.AND P1, PT, R7, R0, PT ;  /* 0x000000000700720c */ /* 0x000fda0003f24070 */
[----:B------:R-:W-:Y:S02]  /*0490*/  @!P1 IMAD.IADD R0, R0, 0x1, -R7 ;  /* 0x0000000100009824 */ /* 0x000fe400078e0a07 */
[----:B------:R-:W-:Y:S01]  /*04a0*/  @!P1 VIADD R2, R2, 0x1 ;  /* 0x0000000102029836 */ /* 0x000fe20000000000 */
[----:B------:R-:W-:Y:S02]  /*04b0*/  ISETP.NE.AND P1, PT, R11, RZ, PT ;  /* 0x000000ff0b00720c */ /* 0x000fe40003f25270 */
[----:B------:R-:W-:Y:S02]  /*04c0*/  ISETP.GE.U32.AND P0, PT, R0, R7, PT ;  /* 0x000000070000720c */ /* 0x000fe40003f06070 */
[----:B------:R-:W0:Y:S11]  /*04d0*/  S2R R0, SR_TID.X ;  /* 0x0000000000007919 */ /* 0x000e360000002100 */
[----:B------:R-:W-:Y:S01]  /*04e0*/  @P0 VIADD R2, R2, 0x1 ;  /* 0x0000000102020836 */ /* 0x000fe20000000000 */
[----:B------:R-:W-:-:S03]  /*04f0*/  ISETP.GE.AND P0, PT, R174, 0x80, PT ;  /* 0x00000080ae00780c */ /* 0x000fc60003f06270 */
[----:B------:R-:W-:-:S04]  /*0500*/  IMAD.MOV.U32 R3, RZ, RZ, R2 ;  /* 0x000000ffff037224 */ /* 0x000fc800078e0002 */
[----:B------:R-:W-:Y:S01]  /*0510*/  @!P2 IMAD.MOV R3, RZ, RZ, -R3 ;  /* 0x000000ffff03a224 */ /* 0x000fe200078e0a03 */
[----:B------:R-:W-:-:S05]  /*0520*/  @!P1 LOP3.LUT R3, RZ, R11, RZ, 0x33, !PT ;  /* 0x0000000bff039212 */ /* 0x000fca00078e33ff */
[----:B------:R-:W-:Y:S02]  /*0530*/  IMAD.MOV R2, RZ, RZ, -R3 ;  /* 0x000000ffff027224 */ /* 0x000fe400078e0a03 */
[----:B------:R-:W-:Y:S02]  /*0540*/  IMAD.SHL.U32 R3, R3, 0x80, RZ ;  /* 0x0000008003037824 */ /* 0x000fe400078e00ff */
[----:B------:R-:W-:Y:S01]  /*0550*/  IMAD R2, R11, R2, R4 ;  /* 0x000000020b027224 */ /* 0x000fe200078e0204 */
[----:B------:R-:W-:Y:S02]  /*0560*/  CS2R R10, SRZ ;  /* 0x00000000000a7805 */ /* 0x000fe4000001ff00 */
[----:B0-----:R-:W-:Y:S01]  /*0570*/  LOP3.LUT R5, R0, 0x3f, RZ, 0xc0, !PT ;  /* 0x0000003f00057812 */ /* 0x001fe200078ec0ff */
[----:B------:R-:W-:Y:S01]  /*0580*/  IMAD.IADD R2, R6, 0x1, R2 ;  /* 0x0000000106027824 */ /* 0x000fe200078e0202 */
[----:B------:R-:W-:Y:S02]  /*0590*/  SHF.R.U32.HI R185, RZ, 0x6, R0 ;  /* 0x00000006ffb97819 */ /* 0x000fe40000011600 */
[----:B------:R-:W-:-:S02]  /*05a0*/  LOP3.LUT R4, R0, 0x80, RZ, 0xc0, !PT ;  /* 0x0000008000047812 */ /* 0x000fc400078ec0ff */
[----:B------:R-:W-:Y:S02]  /*05b0*/  LEA R2, R2, R5, 0x6 ;  /* 0x0000000502027211 */ /* 0x000fe400078e30ff */
[----:B------:R-:W-:Y:S02]  /*05c0*/  LOP3.LUT R142, R0, 0x7f, RZ, 0xc0, !PT ;  /* 0x0000007f008e7812 */ /* 0x000fe400078ec0ff */
[----:B------:R-:W-:Y:S01]  /*05d0*/  SGXT.U32 R185, R185, 0x2 ;  /* 0x00000002b9b9781a */ /* 0x000fe20000000000 */
[----:B------:R-:W-:Y:S06]  /*05e0*/  @!P0 BRA `(.L_x_0) ;  /* 0x0000007c00b08947 */ /* 0x000fec0003800000 */
[----:B------:R-:W-:Y:S01]  /*05f0*/  IABS R13, R42 ;  /* 0x0000002a000d7213 */ /* 0x000fe20000000000 */
[----:B------:R-:W-:Y:S01]  /*0600*/  ULDC UR4, c[0x0][0x234] ;  /* 0x00008d0000047ab9 */ /* 0x000fe20000000800 */
[----:B------:R-:W-:Y:S01]  /*0610*/  IABS R5, R43 ;  /* 0x0000002b00057213 */ /* 0x000fe20000000000 */
[----:B------:R-:W0:Y:S01]  /*0620*/  LDC R147, c[0x0][0x23c] ;  /* 0x00008f00ff937b82 */ /* 0x000e220000000800 */
[----:B------:R-:W1:Y:S01]  /*0630*/  I2F.RP R11, R13 ;  /* 0x0000000d000b7306 */ /* 0x000e620000209400 */
[----:B------:R-:W-:Y:S01]  /*0640*/  UIADD3 UR6, UR5, 0x8000, URZ ;  /* 0x0000800005067890 */ /* 0x000fe2000fffe03f */
[C---:B------:R-:W-:Y:S01]  /*0650*/  LOP3.LUT R237, R185.reuse, 0x7c, RZ, 0xfc, !PT ;  /* 0x0000007cb9ed7812 */ /* 0x040fe200078efcff */
[----:B------:R-:W-:Y:S01]  /*0660*/  ULDC.64 UR8, c[0x0][0x210] ;  /* 0x0000840000087ab9 */ /* 0x000fe20000000a00 */
[C---:B------:R-:W-:Y:S01]  /*0670*/  LOP3.LUT R239, R185.reuse, 0x78, RZ, 0xfc, !PT ;  /* 0x00000078b9ef7812 */ /* 0x040fe200078efcff */
[----:B------:R-:W-:Y:S01]  /*0680*/  USHF.R.U32.HI UR6, URZ, 0x4, UR6 ;  /* 0x000000043f067899 */ /* 0x000fe20008011606 */
[C---:B------:R-:W-:Y:S01]  /*0690*/  LOP3.LUT R171, R185.reuse, 0x74, RZ, 0xfc, !PT ;  /* 0x00000074b9ab7812 */ /* 0x040fe200078efcff */
[----:B------:R-:W2:Y:S01]  /*06a0*/  LDC R146, c[0x0][0x238] ;  /* 0x00008e00ff927b82 */ /* 0x000ea20000000800 */
[----:B------:R-:W3:Y:S01]  /*06b0*/  I2F.RP R10, R5 ;  /* 0x00000005000a7306 */ /* 0x000ee20000209400 */
[----:B------:R-:W-:Y:S01]  /*06c0*/  USGXT.U32 UR12, UR6, 0xe ;  /* 0x0000000e060c789a */ /* 0x000fe20008000000 */
[----:B------:R-:W-:-:S02]  /*06d0*/  LOP3.LUT R173, R185, 0x70, RZ, 0xfc, !PT ;  /* 0x00000070b9ad7812 */ /* 0x000fc400078efcff */
[C---:B------:R-:W-:Y:S01]  /*06e0*/  LOP3.LUT R177, R185.reuse, 0x6c, RZ, 0xfc, !PT ;  /* 0x0000006cb9b17812 */ /* 0x040fe200078efcff */
[----:B------:R-:W-:Y:S01]  /*06f0*/  ULDC UR6, c[0x0][0x230] ;  /* 0x00008c0000067ab9 */ /* 0x000fe20000000800 */
[C---:B------:R-:W-:Y:S02]  /*0700*/  LOP3.LUT R235, R185.reuse, 0x68, RZ, 0xfc, !PT ;  /* 0x00000068b9eb7812 */ /* 0x040fe400078efcff */
[----:B-1----:R-:W1:Y:S01]  /*0710*/  MUFU.RCP R11, R11 ;  /* 0x0000000b000b7308 */ /* 0x002e620000001000 */
[C---:B------:R-:W-:Y:S02]  /*0720*/  LOP3.LUT R233, R185.reuse, 0x64, RZ, 0xfc, !PT ;  /* 0x00000064b9e97812 */ /* 0x040fe400078efcff */
[C---:B------:R-:W-:Y:S02]  /*0730*/  LOP3.LUT R231, R185.reuse, 0x60, RZ, 0xfc, !PT ;  /* 0x00000060b9e77812 */ /* 0x040fe400078efcff */
[----:B------:R-:W-:Y:S01]  /*0740*/  LOP3.LUT R229, R185, 0x5c, RZ, 0xfc, !PT ;  /* 0x0000005cb9e57812 */ /* 0x000fe200078efcff */
[----:B0-----:R-:W-:-:S02]  /*0750*/  IMAD R142, R142, R147, RZ ;  /* 0x000000938e8e7224 */ /* 0x001fc400078e02ff */
[----:B---3--:R-:W0:Y:S01]  /*0760*/  MUFU.RCP R10, R10 ;  /* 0x0000000a000a7308 */ /* 0x008e220000001000 */
[----:B------:R-:W-:Y:S01]  /*0770*/  LOP3.LUT R227, R185, 0x58, RZ, 0xfc, !PT ;  /* 0x00000058b9e37812 */ /* 0x000fe200078efcff */
[----:B------:R-:W-:Y:S01]  /*0780*/  IMAD.SHL.U32 R176, R147, 0x80, RZ ;  /* 0x0000008093b07824 */ /* 0x000fe200078e00ff */
[C---:B------:R-:W-:Y:S01]  /*0790*/  LOP3.LUT R225, R185.reuse, 0x54, RZ, 0xfc, !PT ;  /* 0x00000054b9e17812 */ /* 0x040fe200078efcff */
[----:B------:R-:W-:Y:S01]  /*07a0*/  IMAD.SHL.U32 R179, R142, 0x2, RZ ;  /* 0x000000028eb37824 */ /* 0x000fe200078e00ff */
[C---:B------:R-:W-:Y:S02]  /*07b0*/  LOP3.LUT R223, R185.reuse, 0x50, RZ, 0xfc, !PT ;  /* 0x00000050b9df7812 */ /* 0x040fe400078efcff */
[----:B------:R-:W-:Y:S01]  /*07c0*/  LOP3.LUT R221, R185, 0x4c, RZ, 0xfc, !PT ;  /* 0x0000004cb9dd7812 */ /* 0x000fe200078efcff */
[-C--:B--2---:R-:W-:Y:S01]  /*07d0*/  IMAD R237, R237, R146.reuse, RZ ;  /* 0x00000092eded7224 */ /* 0x084fe200078e02ff */
[----:B------:R-:W-:Y:S01]  /*07e0*/  LOP3.LUT R219, R185, 0x48, RZ, 0xfc, !PT ;  /* 0x00000048b9db7812 */ /* 0x000fe200078efcff */
[----:B-1----:R-:W-:Y:S01]  /*07f0*/  VIADD R6, R11, 0xffffffe ;  /* 0x0ffffffe0b067836 */ /* 0x002fe20000000000 */
[----:B------:R-:W-:Y:S01]  /*0800*/  LOP3.LUT R217, R185, 0x44, RZ, 0xfc, !PT ;  /* 0x00000044b9d97812 */ /* 0x000fe200078efcff */
[-C--:B------:R-:W-:Y:S01]  /*0810*/  IMAD R239, R239, R146.reuse, RZ ;  /* 0x00000092efef7224 */ /* 0x080fe200078e02ff */
[C---:B------:R-:W-:Y:S01]  /*0820*/  LOP3.LUT R215, R185.reuse, 0x40, RZ, 0xfc, !PT ;  /* 0x00000040b9d77812 */ /* 0x040fe200078efcff */
[----:B------:R1:W2:Y:S01]  /*0830*/  F2I.FTZ.U32.TRUNC.NTZ R7, R6 ;  /* 0x0000000600077305 */ /* 0x0002a2000021f000 */
[----:B------:R-:W-:Y:S01]  /*0840*/  LOP3.LUT R213, R185, 0x3c, RZ, 0xfc, !PT ;  /* 0x0000003cb9d57812 */ /* 0x000fe200078efcff */
[-C--:B------:R-:W-:Y:S01]  /*0850*/  IMAD R171, R171, R146.reuse, RZ ;  /* 0x00000092abab7224 */ /* 0x080fe200078e02ff */
[C---:B------:R-:W-:Y:S01]  /*0860*/  LOP3.LUT R211, R185.reuse, 0x38, RZ, 0xfc, !PT ;  /* 0x00000038b9d37812 */ /* 0x040fe200078efcff */
[----:B0-----:R-:W-:Y:S01]  /*0870*/  VIADD R8, R10, 0xffffffe ;  /* 0x0ffffffe0a087836 */ /* 0x001fe20000000000 */
[----:B------:R-:W-:Y:S01]  /*0880*/  LOP3.LUT R209, R185, 0x34, RZ, 0xfc, !PT ;  /* 0x00000034b9d17812 */ /* 0x000fe200078efcff */
[-C--:B------:R-:W-:Y:S01]  /*0890*/  IMAD R173, R173, R146.reuse, RZ ;  /* 0x00000092adad7224 */ /* 0x080fe200078e02ff */
[C---:B------:R-:W-:Y:S01]  /*08a0*/  LOP3.LUT R207, R185.reuse, 0x30, RZ, 0xfc, !PT ;  /* 0x00000030b9cf7812 */ /* 0x040fe200078efcff */
[----:B------:R0:W3:Y:S01]  /*08b0*/  F2I.FTZ.U32.TRUNC.NTZ R9, R8 ;  /* 0x0000000800097305 */ /* 0x0000e2000021f000 */
[----:B-1----:R-:W-:Y:S01]  /*08c0*/  IMAD.MOV.U32 R6, RZ, RZ, RZ ;  /* 0x000000ffff067224 */ /* 0x002fe200078e00ff */
[----:B------:R-:W-:Y:S01]  /*08d0*/  LOP3.LUT R205, R185, 0x2c, RZ, 0xfc, !PT ;  /* 0x0000002cb9cd7812 */ /* 0x000fe200078efcff */
[-C--:B------:R-:W-:Y:S01]  /*08e0*/  IMAD R177, R177, R146.reuse, RZ ;  /* 0x00000092b1b17224 */ /* 0x080fe200078e02ff */
[----:B------:R-:W-:Y:S01]  /*08f0*/  LOP3.LUT R203, R185, 0x28, RZ, 0xfc, !PT ;  /* 0x00000028b9cb7812 */ /* 0x000fe200078efcff */
[----:B------:R-:W-:Y:S01]  /*0900*/  IMAD R235, R235, R146, RZ ;  /* 0x00000092ebeb7224 */ /* 0x000fe200078e02ff */
[C---:B------:R-:W-:Y:S01]  /*0910*/  LOP3.LUT R201, R185.reuse, 0x24, RZ, 0xfc, !PT ;  /* 0x00000024b9c97812 */ /* 0x040fe200078efcff */
[--C-:B--2---:R-:W-:Y:S01]  /*0920*/  IMAD.MOV R12, RZ, RZ, -R7.reuse ;  /* 0x000000ffff0c7224 */ /* 0x104fe200078e0a07 */
[C---:B------:R-:W-:Y:S01]  /*0930*/  LOP3.LUT R199, R185.reuse, 0x20, RZ, 0xfc, !PT ;  /* 0x00000020b9c77812 */ /* 0x040fe200078efcff */
[----:B0-----:R-:W-:Y:S01]  /*0940*/  IMAD.MOV.U32 R8, RZ, RZ, RZ ;  /* 0x000000ffff087224 */ /* 0x001fe200078e00ff */
[----:B------:R-:W-:Y:S01]  /*0950*/  LOP3.LUT R197, R185, 0x1c, RZ, 0xfc, !PT ;  /* 0x0000001cb9c57812 */ /* 0x000fe200078efcff */
[----:B------:R-:W-:Y:S01]  /*0960*/  IMAD R15, R12, R13, RZ ;  /* 0x0000000d0c0f7224 */ /* 0x000fe200078e02ff */
[----:B------:R-:W-:Y:S01]  /*0970*/  IABS R12, R2 ;  /* 0x00000002000c7213 */ /* 0x000fe20000000000 */
[----:B------:R-:W-:Y:S01]  /*0980*/  IMAD R233, R233, R146, RZ ;  /* 0x00000092e9e97224 */ /* 0x000fe200078e02ff */
[----:B------:R-:W-:Y:S01]  /*0990*/  LOP3.LUT R195, R185, 0x18, RZ, 0xfc, !PT ;  /* 0x00000018b9c37812 */ /* 0x000fe200078efcff */
[----:B------:R-:W-:Y:S01]  /*09a0*/  IMAD.HI.U32 R7, R7, R15, R6 ;  /* 0x0000000f07077227 */ /* 0x000fe200078e0006 */
[----:B------:R-:W-:-:S02]  /*09b0*/  LEA.HI R6, R4, R3, RZ, 0x19 ;  /* 0x0000000304067211 */ /* 0x000fc400078fc8ff */
[----:B------:R-:W-:Y:S01]  /*09c0*/  LOP3.LUT R193, R185, 0x14, RZ, 0xfc, !PT ;  /* 0x00000014b9c17812 */ /* 0x000fe200078efcff */
[----:B---3--:R-:W-:Y:S01]  /*09d0*/  IMAD.MOV R10, RZ, RZ, -R9 ;  /* 0x000000ffff0a7224 */ /* 0x008fe200078e0a09 */
[----:B------:R-:W-:Y:S01]  /*09e0*/  IABS R100, R6 ;  /* 0x0000000600647213 */ /* 0x000fe20000000000 */
[----:B------:R-:W-:Y:S01]  /*09f0*/  IMAD.HI.U32 R7, R7, R12, RZ ;  /* 0x0000000c07077227 */ /* 0x000fe200078e00ff */
[C---:B------:R-:W-:Y:S02]  /*0a00*/  LOP3.LUT R191, R185.reuse, 0x10, RZ, 0xfc, !PT ;  /* 0x00000010b9bf7812 */ /* 0x040fe400078efcff */
[C---:B------:R-:W-:Y:S01]  /*0a10*/  LOP3.LUT R189, R185.reuse, 0xc, RZ, 0xfc, !PT ;  /* 0x0000000cb9bd7812 */ /* 0x040fe200078efcff */
[----:B------:R-:W-:Y:S01]  /*0a20*/  IMAD.MOV R4, RZ, RZ, -R7 ;  /* 0x000000ffff047224 */ /* 0x000fe200078e0a07 */
[C---:B------:R-:W-:Y:S01]  /*0a30*/  LOP3.LUT R187, R185.reuse, 0x8, RZ, 0xfc, !PT ;  /* 0x00000008b9bb7812 */ /* 0x040fe200078efcff */
[----:B------:R-:W-:Y:S01]  /*0a40*/  VIADD R15, R6, 0x7e ;  /* 0x0000007e060f7836 */ /* 0x000fe20000000000 */
[----:B------:R-:W-:Y:S01]  /*0a50*/  LOP3.LUT R183, R185, 0x4, RZ, 0xfc, !PT ;  /* 0x00000004b9b77812 */ /* 0x000fe200078efcff */
[----:B------:R-:W-:Y:S01]  /*0a60*/  IMAD R7, R10, R5, RZ ;  /* 0x000000050a077224 */ /* 0x000fe200078e02ff */
[----:B------:R-:W-:Y:S01]  /*0a70*/  SHF.R.S32.HI R143, RZ, 0x1f, R142 ;  /* 0x0000001fff8f7819 */ /* 0x000fe2000001148e */
[----:B------:R-:W-:Y:S01]  /*0a80*/  IMAD R12, R13, R4, R12 ;  /* 0x000000040d0c7224 */ /* 0x000fe200078e020c */
[----:B------:R-:W-:Y:S01]  /*0a90*/  IABS R10, R15 ;  /* 0x0000000f000a7213 */ /* 0x000fe20000000000 */
[----:B------:R-:W-:Y:S01]  /*0aa0*/  IMAD.HI.U32 R7, R9, R7, R8 ;  /* 0x0000000709077227 */ /* 0x000fe200078e0008 */
[----:B------:R-:W-:-:S02]  /*0ab0*/  ISETP.GE.AND P4, PT, R15, RZ, PT ;  /* 0x000000ff0f00720c */ /* 0x000fc40003f86270 */
[----:B------:R-:W-:Y:S01]  /*0ac0*/  ISETP.GT.U32.AND P0, PT, R13, R12, PT ;  /* 0x0000000c0d00720c */ /* 0x000fe20003f04070 */
[----:B------:R-:W-:Y:S01]  /*0ad0*/  VIADD R17, R6, 0x7c ;  /* 0x0000007c06117836 */ /* 0x000fe20000000000 */
[----:B------:R-:W-:Y:S01]  /*0ae0*/  SHF.L.U64.HI R172, R142, 0x1, R143 ;  /* 0x000000018eac7819 */ /* 0x000fe2000001028f */
[----:B------:R-:W-:-:S03]  /*0af0*/  IMAD.HI.U32 R4, R7, R10, RZ ;  /* 0x0000000a07047227 */ /* 0x000fc600078e00ff */
[----:B------:R-:W-:Y:S01]  /*0b00*/  IABS R14, R17 ;  /* 0x00000011000e7213 */ /* 0x000fe20000000000 */
[----:B------:R-:W-:Y:S02]  /*0b10*/  IMAD.MOV R4, RZ, RZ, -R4 ;  /* 0x000000ffff047224 */ /* 0x000fe400078e0a04 */
[C---:B------:R-:W-:Y:S02]  /*0b20*/  VIADD R18, R6.reuse, 0x7a ;  /* 0x0000007a06127836 */ /* 0x040fe40000000000 */
[----:B------:R-:W-:Y:S02]  /*0b30*/  IMAD R11, R5, R4, R10 ;  /* 0x00000004050b7224 */ /* 0x000fe400078e020a */
[----:B------:R-:W-:Y:S01]  /*0b40*/  IMAD.HI.U32 R8, R7, R14, RZ ;  /* 0x0000000e07087227 */ /* 0x000fe200078e00ff */
[----:B------:R-:W-:Y:S02]  /*0b50*/  IABS R16, R18 ;  /* 0x0000001200107213 */ /* 0x000fe40000000000 */
[----:B------:R-:W-:Y:S01]  /*0b60*/  ISETP.GT.U32.AND P1, PT, R5, R11, PT ;  /* 0x0000000b0500720c */ /* 0x000fe20003f24070 */
[----:B------:R-:W-:Y:S01]  /*0b70*/  VIADD R19, R6, 0x78 ;  /* 0x0000007806137836 */ /* 0x000fe20000000000 */
[----:B------:R-:W-:Y:S01]  /*0b80*/  IADD3 R8, -R8, RZ, RZ ;  /* 0x000000ff08087210 */ /* 0x000fe20007ffe1ff */
[----:B------:R-:W-:Y:S01]  /*0b90*/  @!P0 IMAD.IADD R12, R12, 0x1, -R13 ;  /* 0x000000010c0c8824 */ /* 0x000fe200078e0a0d */
[----:B------:R-:W-:Y:S01]  /*0ba0*/  ISETP.GE.AND P0, PT, R2, RZ, PT ;  /* 0x000000ff0200720c */ /* 0x000fe20003f06270 */
[----:B------:R-:W-:-:S03]  /*0bb0*/  IMAD.HI.U32 R4, R7, R16, RZ ;  /* 0x0000001007047227 */ /* 0x000fc600078e00ff */
[----:B------:R-:W-:Y:S01]  /*0bc0*/  ISETP.GT.U32.AND P3, PT, R13, R12, PT ;  /* 0x0000000c0d00720c */ /* 0x000fe20003f64070 */
[----:B------:R-:W-:Y:S01]  /*0bd0*/  IMAD R10, R5, R8, R14 ;  /* 0x00000008050a7224 */ /* 0x000fe200078e020e */
[----:B------:R-:W-:Y:S01]  /*0be0*/  IABS R14, R19 ;  /* 0x00000013000e7213 */ /* 0x000fe20000000000 */
[----:B------:R-:W-:Y:S02]  /*0bf0*/  IMAD.MOV R4, RZ, RZ, -R4 ;  /* 0x000000ffff047224 */ /* 0x000fe400078e0a04 */
[----:B------:R-:W-:Y:S01]  /*0c00*/  @!P1 IMAD.IADD R11, R11, 0x1, -R5 ;  /* 0x000000010b0b9824 */ /* 0x000fe200078e0a05 */
[----:B------:R-:W-:Y:S01]  /*0c10*/  ISETP.GT.U32.AND P2, PT, R5, R10, PT ;  /* 0x0000000a0500720c */ /* 0x000fe20003f44070 */
[----:B------:R-:W-:-:S03]  /*0c20*/  IMAD.HI.U32 R9, R7, R14, RZ ;  /* 0x0000000e07097227 */ /* 0x000fc600078e00ff */
[C---:B------:R-:W-:Y:S01]  /*0c30*/  ISETP.GT.U32.AND P6, PT, R5.reuse, R11, PT ;  /* 0x0000000b0500720c */ /* 0x040fe20003fc4070 */
[----:B------:R-:W-:Y:S02]  /*0c40*/  IMAD.MOV R9, RZ, RZ, -R9 ;  /* 0x000000ffff097224 */ /* 0x000fe400078e0a09 */
[C---:B------:R-:W-:Y:S02]  /*0c50*/  IMAD R8, R5.reuse, R4, R16 ;  /* 0x0000000405087224 */ /* 0x040fe400078e0210 */
[C---:B------:R-:W-:Y:S02]  /*0c60*/  IMAD R9, R5.reuse, R9, R14 ;  /* 0x0000000905097224 */ /* 0x040fe400078e020e */
[----:B------:R-:W-:Y:S01]  /*0c70*/  @!P3 IMAD.IADD R12, R12, 0x1, -R13 ;  /* 0x000000010c0cb824 */ /* 0x000fe200078e0a0d */
[----:B------:R-:W-:Y:S01]  /*0c80*/  ISETP.GT.U32.AND P1, PT, R5, R8, PT ;  /* 0x000000080500720c */ /* 0x000fe20003f24070 */
[----:B------:R-:W-:Y:S01]  /*0c90*/  VIADD R15, R6, 0x76 ;  /* 0x00000076060f7836 */ /* 0x000fe20000000000 */
[----:B------:R-:W-:Y:S01]  /*0ca0*/  ISETP.NE.AND P3, PT, R42, RZ, PT ;  /* 0x000000ff2a00720c */ /* 0x000fe20003f65270 */
[----:B------:R-:W-:-:S02]  /*0cb0*/  IMAD.MOV.U32 R4, RZ, RZ, R12 ;  /* 0x000000ffff047224 */ /* 0x000fc400078e000c */
[--C-:B------:R-:W-:Y:S01]  /*0cc0*/  @!P6 IMAD.IADD R11, R11, 0x1, -R5.reuse ;  /* 0x000000010b0be824 */ /* 0x100fe200078e0a05 */
[----:B------:R-:W-:Y:S01]  /*0cd0*/  ISETP.GT.U32.AND P6, PT, R5, R9, PT ;  /* 0x000000090500720c */ /* 0x000fe20003fc4070 */
[----:B------:R-:W-:Y:S01]  /*0ce0*/  @!P0 IMAD.MOV R4, RZ, RZ, -R4 ;  /* 0x000000ffff048224 */ /* 0x000fe200078e0a04 */
[----:B------:R-:W-:Y:S01]  /*0cf0*/  ISETP.GE.AND P0, PT, R17, RZ, PT ;  /* 0x000000ff1100720c */ /* 0x000fe20003f06270 */
[C---:B------:R-:W-:Y:S01]  /*0d00*/  VIADD R17, R6.reuse, 0x74 ;  /* 0x0000007406117836 */ /* 0x040fe20000000000 */
[----:B------:R-:W-:Y:S01]  /*0d10*/  IABS R16, R15 ;  /* 0x0000000f00107213 */ /* 0x000fe20000000000 */
[----:B------:R-:W-:Y:S02]  /*0d20*/  VIADD R23, R6, 0x6e ;  /* 0x0000006e06177836 */ /* 0x000fe40000000000 */
[----:B------:R-:W-:Y:S01]  /*0d30*/  @!P1 IADD3 R8, R8, -R5, RZ ;  /* 0x8000000508089210 */ /* 0x000fe20007ffe0ff */
[----:B------:R-:W-:Y:S01]  /*0d40*/  @!P2 IMAD.IADD R10, R10, 0x1, -R5 ;  /* 0x000000010a0aa824 */ /* 0x000fe200078e0a05 */
[----:B------:R-:W-:Y:S01]  /*0d50*/  IABS R14, R17 ;  /* 0x00000011000e7213 */ /* 0x000fe20000000000 */
[----:B------:R-:W-:Y:S01]  /*0d60*/  IMAD.HI.U32 R12, R7, R16, RZ ;  /* 0x00000010070c7227 */ /* 0x000fe200078e00ff */
[----:B------:R-:W-:-:S02]  /*0d70*/  ISETP.GT.U32.AND P1, PT, R5, R8, PT ;  /* 0x000000080500720c */ /* 0x000fc40003f24070 */
[----:B------:R-:W-:Y:S01]  /*0d80*/  @!P3 LOP3.LUT R4, RZ, R42, RZ, 0x33, !PT ;  /* 0x0000002aff04b212 */ /* 0x000fe200078e33ff */
[----:B------:R-:W-:Y:S01]  /*0d90*/  @!P6 IMAD.IADD R9, R9, 0x1, -R5 ;  /* 0x000000010909e824 */ /* 0x000fe200078e0a05 */
[----:B------:R-:W-:Y:S01]  /*0da0*/  IABS R22, R23 ;  /* 0x0000001700167213 */ /* 0x000fe20000000000 */
[----:B------:R-:W-:Y:S01]  /*0db0*/  IMAD.MOV R12, RZ, RZ, -R12 ;  /* 0x000000ffff0c7224 */ /* 0x000fe200078e0a0c */
[----:B------:R-:W-:Y:S01]  /*0dc0*/  ISETP.GE.AND P3, PT, R19, RZ, PT ;  /* 0x000000ff1300720c */ /* 0x000fe20003f66270 */
[----:B------:R-:W-:Y:S01]  /*0dd0*/  IMAD.HI.U32 R13, R7, R14, RZ ;  /* 0x0000000e070d7227 */ /* 0x000fe200078e00ff */
[C---:B------:R-:W-:Y:S02]  /*0de0*/  ISETP.GT.U32.AND P6, PT, R5.reuse, R9, PT ;  /* 0x000000090500720c */ /* 0x040fe40003fc4070 */
[C---:B------:R-:W-:Y:S01]  /*0df0*/  ISETP.GT.U32.AND P5, PT, R5.reuse, R10, PT ;  /* 0x0000000a0500720c */ /* 0x040fe20003fa4070 */
[----:B------:R-:W-:Y:S01]  /*0e00*/  IMAD R12, R5, R12, R16 ;  /* 0x0000000c050c7224 */ /* 0x000fe200078e0210 */
[----:B------:R-:W-:Y:S01]  /*0e10*/  ISETP.GE.AND P2, PT, R18, RZ, PT ;  /* 0x000000ff1200720c */ /* 0x000fe20003f46270 */
[----:B------:R-:W-:-:S02]  /*0e20*/  IMAD.MOV R13, RZ, RZ, -R13 ;  /* 0x000000ffff0d7224 */ /* 0x000fc400078e0a0d */
[--C-:B------:R-:W-:Y:S01]  /*0e30*/  @!P1 IMAD.IADD R8, R8, 0x1, -R5.reuse ;  /* 0x0000000108089824 */ /* 0x100fe200078e0a05 */
[C---:B------:R-:W-:Y:S01]  /*0e40*/  ISETP.GT.U32.AND P1, PT, R5.reuse, R12, PT ;  /* 0x0000000c0500720c */ /* 0x040fe20003f24070 */
[----:B------:R-:W-:Y:S02]  /*0e50*/  IMAD R13, R5, R13, R14 ;  /* 0x0000000d050d7224 */ /* 0x000fe400078e020e */
[----:B------:R-:W-:Y:S02]  /*0e60*/  VIADD R19, R6, 0x72 ;  /* 0x0000007206137836 */ /* 0x000fe40000000000 */
[----:B------:R-:W-:Y:S01]  /*0e70*/  @!P6 IMAD.IADD R9, R9, 0x1, -R5 ;  /* 0x000000010909e824 */ /* 0x000fe200078e0a05 */
[----:B------:R-:W-:Y:S01]  /*0e80*/  ISETP.GT.U32.AND P6, PT, R5, R13, PT ;  /* 0x0000000d0500720c */ /* 0x000fe20003fc4070 */
[----:B------:R-:W-:Y:S01]  /*0e90*/  IMAD.HI.U32 R16, R7, R22, RZ ;  /* 0x0000001607107227 */ /* 0x000fe200078e00ff */
[----:B------:R-:W-:-:S03]  /*0ea0*/  IABS R18, R19 ;  /* 0x0000001300127213 */ /* 0x000fc60000000000 */
[----:B------:R-:W-:Y:S02]  /*0eb0*/  VIADD R21, R6, 0x70 ;  /* 0x0000007006157836 */ /* 0x000fe40000000000 */
[----:B------:R-:W-:Y:S01]  /*0ec0*/  @!P1 IMAD.IADD R12, R12, 0x1, -R5 ;  /* 0x000000010c0c9824 */ /* 0x000fe200078e0a05 */
[----:B------:R-:W-:Y:S01]  /*0ed0*/  ISETP.GE.AND P1, PT, R17, RZ, PT ;  /* 0x000000ff1100720c */ /* 0x000fe20003f26270 */
[----:B------:R-:W-:Y:S01]  /*0ee0*/  IMAD.MOV R16, RZ, RZ, -R16 ;  /* 0x000000ffff107224 */ /* 0x000fe200078e0a10 */
[----:B------:R-:W-:Y:S01]  /*0ef0*/  IABS R20, R21 ;  /* 0x0000001500147213 */ /* 0x000fe20000000000 */
[----:B------:R-:W-:Y:S02]  /*0f00*/  IMAD.HI.U32 R14, R7, R18, RZ ;  /* 0x00000012070e7227 */ /* 0x000fe400078e00ff */
[----:B------:R-:W-:Y:S02]  /*0f10*/  @!P6 IADD3 R13, R13, -R5, RZ ;  /* 0x800000050d0de210 */ /* 0x000fe40007ffe0ff */
[C---:B------:R-:W-:Y:S01]  /*0f20*/  ISETP.GT.U32.AND P6, PT, R5.reuse, R12, PT ;  /* 0x0000000c0500720c */ /* 0x040fe20003fc4070 */
[----:B------:R-:W-:-:S02]  /*0f30*/  IMAD R16, R5, R16, R22 ;  /* 0x0000001005107224 */ /* 0x000fc400078e0216 */
[----:B------:R-:W-:Y:S02]  /*0f40*/  VIADD R24, R6, 0x6c ;  /* 0x0000006c06187836 */ /* 0x000fe40000000000 */
[----:B------:R-:W-:Y:S02]  /*0f50*/  IMAD.MOV R14, RZ, RZ, -R14 ;  /* 0x000000ffff0e7224 */ /* 0x000fe400078e0a0e */
[----:B------:R-:W-:Y:S01]  /*0f60*/  @!P5 IMAD.IADD R10, R10, 0x1, -R5 ;  /* 0x000000010a0ad824 */ /* 0x000fe200078e0a05 */
[----:B------:R-:W-:Y:S01]  /*0f70*/  ISETP.GE.AND P5, PT, R15, RZ, PT ;  /* 0x000000ff0f00720c */ /* 0x000fe20003fa6270 */
[----:B------:R-:W-:-:S04]  /*0f80*/  IMAD.HI.U32 R15, R7, R20, RZ ;  /* 0x00000014070f7227 */ /* 0x000fc800078e00ff */
[----:B------:R-:W-:Y:S01]  /*0f90*/  @!P6 IMAD.IADD R12, R12, 0x1, -R5 ;  /* 0x000000010c0ce824 */ /* 0x000fe200078e0a05 */
[C---:B------:R-:W-:Y:S01]  /*0fa0*/  ISETP.GT.U32.AND P6, PT, R5.reuse, R16, PT ;  /* 0x000000100500720c */ /* 0x040fe20003fc4070 */
[C---:B------:R-:W-:Y:S01]  /*0fb0*/  IMAD R14, R5.reuse, R14, R18 ;  /* 0x0000000e050e7224 */ /* 0x040fe200078e0212 */
[----:B------:R-:W-:Y:S01]  /*0fc0*/  IABS R18, R24 ;  /* 0x0000001800127213 */ /* 0x000fe20000000000 */
[----:B------:R-:W-:Y:S02]  /*0fd0*/  IMAD.MOV R15, RZ, RZ, -R15 ;  /* 0x000000ffff0f7224 */ /* 0x000fe400078e0a0f */
[----:B------:R-:W-:Y:S01]  /*0fe0*/  @!P0 IMAD.MOV R10, RZ, RZ, -R10 ;  /* 0x000000ffff0a8224 */ /* 0x000fe200078e0a0a */
[----:B------:R-:W-:Y:S01]  /*0ff0*/  ISETP.GT.U32.AND P0, PT, R5, R13, PT ;  /* 0x0000000d0500720c */ /* 0x000fe20003f04070 */
[----:B------:R-:W-:Y:S02]  /*1000*/  VIADD R25, R6, 0x6a ;  /* 0x0000006a06197836 */ /* 0x000fe40000000000 */
[----:B------:R-:W-:-:S04]  /*1010*/  IMAD.HI.U32 R17, R7, R18, RZ ;  /* 0x0000001207117227 */ /* 0x000fc800078e00ff */
[C---:B------:R-:W-:Y:S01]  /*1020*/  IMAD R15, R5.reuse, R15, R20 ;  /* 0x0000000f050f7224 */ /* 0x040fe200078e0214 */
[----:B------:R-:W-:Y:S01]  /*1030*/  IABS R20, R25 ;  /* 0x0000001900147213 */ /* 0x000fe20000000000 */
[----:B------:R-:W-:Y:S01]  /*1040*/  @!P4 IMAD.MOV R11, RZ, RZ, -R11 ;  /* 0x000000ffff0bc224 */ /* 0x000fe200078e0a0b */
[C---:B------:R-:W-:Y:S01]  /*1050*/  ISETP.GT.U32.AND P4, PT, R5.reuse, R14, PT ;  /* 0x0000000e0500720c */ /* 0x040fe20003f84070 */
[----:B------:R-:W-:Y:S02]  /*1060*/  IMAD.MOV R17, RZ, RZ, -R17 ;  /* 0x000000ffff117224 */ /* 0x000fe400078e0a11 */
[----:B------:R-:W-:Y:S01]  /*1070*/  @!P2 IMAD.MOV R8, RZ, RZ, -R8 ;  /* 0x000000ffff08a224 */ /* 0x000fe200078e0a08 */
[C---:B------:R-:W-:Y:S01]  /*1080*/  ISETP.GT.U32.AND P2, PT, R5.reuse, R15, PT ;  /* 0x0000000f0500720c */ /* 0x040fe20003f44070 */
[----:B------:R-:W-:Y:S02]  /*1090*/  @!P6 IMAD.IADD R16, R16, 0x1, -R5 ;  /* 0x000000011010e824 */ /* 0x000fe400078e0a05 */
[----:B------:R-:W-:-:S02]  /*10a0*/  IMAD R17, R5, R17, R18 ;  /* 0x0000001105117224 */ /* 0x000fc400078e0212 */
[----:B------:R-:W-:Y:S01]  /*10b0*/  IMAD.HI.U32 R18, R7, R20, RZ ;  /* 0x0000001407127227 */ /* 0x000fe200078e00ff */
[----:B------:R-:W-:-:S03]  /*10c0*/  ISETP.GT.U32.AND P6, PT, R5, R16, PT ;  /* 0x000000100500720c */ /* 0x000fc60003fc4070 */
[--C-:B------:R-:W-:Y:S01]  /*10d0*/  @!P0 IMAD.IADD R13, R13, 0x1, -R5.reuse ;  /* 0x000000010d0d8824 */ /* 0x100fe200078e0a05 */
[----:B------:R-:W-:Y:S01]  /*10e0*/  ISETP.GE.AND P0, PT, R21, RZ, PT ;  /* 0x000000ff1500720c */ /* 0x000fe20003f06270 */
[--C-:B------:R-:W-:Y:S01]  /*10f0*/  @!P4 IMAD.IADD R14, R14, 0x1, -R5.reuse ;  /* 0x000000010e0ec824 */ /* 0x100fe200078e0a05 */
[----:B------:R-:W-:Y:S01]  /*1100*/  IADD3 R18, -R18, RZ, RZ ;  /* 0x000000ff12127210 */ /* 0x000fe20007ffe1ff */
[----:B------:R-:W-:Y:S01]  /*1110*/  VIADD R21, R6, 0x68 ;  /* 0x0000006806157836 */ /* 0x000fe20000000000 */
[----:B------:R-:W-:Y:S01]  /*1120*/  ISETP.GE.AND P4, PT, R23, RZ, PT ;  /* 0x000000ff1700720c */ /* 0x000fe20003f86270 */
[----:B------:R-:W-:Y:S01]  /*1130*/  @!P2 IMAD.IADD R15, R15, 0x1, -R5 ;  /* 0x000000010f0fa824 */ /* 0x000fe200078e0a05 */
[C---:B------:R-:W-:Y:S01]  /*1140*/  ISETP.GT.U32.AND P2, PT, R5.reuse, R14, PT ;  /* 0x0000000e0500720c */ /* 0x040fe20003f44070 */
[----:B------:R-:W-:Y:S01]  /*1150*/  @!P1 IMAD.MOV R13, RZ, RZ, -R13 ;  /* 0x000000ffff0d9224 */ /* 0x000fe200078e0a0d */
[----:B------:R-:W-:Y:S01]  /*1160*/  IABS R22, R21 ;  /* 0x0000001500167213 */ /* 0x000fe20000000000 */
[C---:B------:R-:W-:Y:S01]  /*1170*/  IMAD R18, R5.reuse, R18, R20 ;  /* 0x0000001205127224 */ /* 0x040fe200078e0214 */
[----:B------:R-:W-:Y:S01]  /*1180*/  ISETP.GT.U32.AND P1, PT, R5, R17, PT ;  /* 0x000000110500720c */ /* 0x000fe20003f24070 */
[----:B------:R-:W-:Y:S01]  /*1190*/  @!P3 IMAD.MOV R9, RZ, RZ, -R9 ;  /* 0x000000ffff09b224 */ /* 0x000fe200078e0a09 */
[----:B------:R-:W-:Y:S01]  /*11a0*/  ISETP.GE.AND P3, PT, R19, RZ, PT ;  /* 0x000000ff1300720c */ /* 0x000fe20003f66270 */
[----:B------:R-:W-:Y:S01]  /*11b0*/  @!P6 IMAD.IADD R16, R16, 0x1, -R5 ;  /* 0x000000011010e824 */ /* 0x000fe200078e0a05 */
[----:B------:R-:W-:Y:S01]  /*11c0*/  ISETP.GT.U32.AND P6, PT, R5, R18, PT ;  /* 0x000000120500720c */ /* 0x000fe20003fc4070 */
[----:B------:R-:W-:-:S03]  /*11d0*/  IMAD.HI.U32 R19, R7, R22, RZ ;  /* 0x0000001607137227 */ /* 0x000fc600078e00ff */
[----:B------:R-:W-:Y:S01]  /*11e0*/  @!P4 IADD3 R16, -R16, RZ, RZ ;  /* 0x000000ff1010c210 */ /* 0x000fe20007ffe1ff */
[----:B------:R-:W-:Y:S01]  /*11f0*/  @!P5 IMAD.MOV R12, RZ, RZ, -R12 ;  /* 0x000000ffff0cd224 */ /* 0x000fe200078e0a0c */
[----:B------:R-:W-:Y:S01]  /*1200*/  ISETP.GT.U32.AND P5, PT, R5, R15, PT ;  /* 0x0000000f0500720c */ /* 0x000fe20003fa4070 */
[----:B------:R-:W-:Y:S02]  /*1210*/  IMAD.MOV R19, RZ, RZ, -R19 ;  /* 0x000000ffff137224 */ /* 0x000fe400078e0a13 */
[--C-:B------:R-:W-:Y:S01]  /*1220*/  @!P2 IMAD.IADD R14, R14, 0x1, -R5.reuse ;  /* 0x000000010e0ea824 */ /* 0x100fe200078e0a05 */
[----:B------:R-:W-:Y:S01]  /*1230*/  ISETP.GE.AND P2, PT, R24, RZ, PT ;  /* 0x000000ff1800720c */ /* 0x000fe20003f46270 */
[--C-:B------:R-:W-:Y:S01]  /*1240*/  @!P1 IMAD.IADD R17, R17, 0x1, -R5.reuse ;  /* 0x0000000111119824 */ /* 0x100fe200078e0a05 */
[----:B------:R-:W-:Y:S01]  /*1250*/  ISETP.GE.AND P1, PT, R21, RZ, PT ;  /* 0x000000ff1500720c */ /* 0x000fe20003f26270 */
[C---:B------:R-:W-:Y:S02]  /*1260*/  IMAD R19, R5.reuse, R19, R22 ;  /* 0x0000001305137224 */ /* 0x040fe400078e0216 */
[--C-:B------:R-:W-:Y:S01]  /*1270*/  @!P6 IMAD.IADD R18, R18, 0x1, -R5.reuse ;  /* 0x000000011212e824 */ /* 0x100fe200078e0a05 */
[C---:B------:R-:W-:Y:S01]  /*1280*/  ISETP.GT.U32.AND P6, PT, R5.reuse, R17, PT ;  /* 0x000000110500720c */ /* 0x040fe20003fc4070 */
[----:B------:R-:W-:Y:S01]  /*1290*/  @!P3 IMAD.MOV R14, RZ, RZ, -R14 ;  /* 0x000000ffff0eb224 */ /* 0x000fe200078e0a0e */
[----:B------:R-:W-:Y:S01]  /*12a0*/  ISETP.GT.U32.AND P3, PT, R5, R19, PT ;  /* 0x000000130500720c */ /* 0x000fe20003f64070 */
[----:B------:R-:W-:Y:S01]  /*12b0*/  @!P5 IMAD.IADD R15, R15, 0x1, -R5 ;  /* 0x000000010f0fd824 */ /* 0x000fe200078e0a05 */
[----:B------:R-:W-:Y:S01]  /*12c0*/  ISETP.GE.AND P5, PT, R25, RZ, PT ;  /* 0x000000ff1900720c */ /* 0x000fe20003fa6270 */
[----:B------:R-:W-:-:S02]  /*12d0*/  VIADD R23, R6, 0x66 ;  /* 0x0000006606177836 */ /* 0x000fc40000000000 */
[----:B------:R-:W-:Y:S01]  /*12e0*/  @!P0 IMAD.MOV R15, RZ, RZ, -R15 ;  /* 0x000000ffff0f8224 */ /* 0x000fe200078e0a0f */
[----:B------:R-:W-:Y:S01]  /*12f0*/  ISETP.GT.U32.AND P0, PT, R5, R18, PT ;  /* 0x000000120500720c */ /* 0x000fe20003f04070 */
[C---:B------:R-:W-:Y:S01]  /*1300*/  VIADD R25, R6.reuse, 0x64 ;  /* 0x0000006406197836 */ /* 0x040fe20000000000 */
[----:B------:R-:W-:Y:S01]  /*1310*/  IABS R24, R23 ;  /* 0x0000001700187213 */ /* 0x000fe20000000000 */
[----:B------:R-:W-:Y:S01]  /*1320*/  VIADD R27, R6, 0x62 ;  /* 0x00000062061b7836 */ /* 0x000fe20000000000 */
[----:B------:R-:W-:Y:S01]  /*1330*/  ISETP.GE.AND P4, PT, R23, RZ, PT ;  /* 0x000000ff1700720c */ /* 0x000fe20003f86270 */
[--C-:B------:R-:W-:Y:S01]  /*1340*/  @!P6 IMAD.IADD R17, R17, 0x1, -R5.reuse ;  /* 0x000000011111e824 */ /* 0x100fe200078e0a05 */
[----:B------:R-:W-:Y:S01]  /*1350*/  IABS R26, R25 ;  /* 0x00000019001a7213 */ /* 0x000fe20000000000 */
[----:B------:R-:W-:Y:S01]  /*1360*/  @!P3 IMAD.IADD R19, R19, 0x1, -R5 ;  /* 0x000000011313b824 */ /* 0x000fe200078e0a05 */
[----:B------:R-:W-:Y:S01]  /*1370*/  IABS R28, R27 ;  /* 0x0000001b001c7213 */ /* 0x000fe20000000000 */
[----:B------:R-:W-:Y:S01]  /*1380*/  @!P2 IMAD.MOV R17, RZ, RZ, -R17 ;  /* 0x000000ffff11a224 */ /* 0x000fe200078e0a11 */
[----:B------:R-:W-:Y:S01]  /*1390*/  ISETP.GE.AND P3, PT, R27, RZ, PT ;  /* 0x000000ff1b00720c */ /* 0x000fe20003f66270 */
[----:B------:R-:W-:Y:S01]  /*13a0*/  IMAD.HI.U32 R20, R7, R24, RZ ;  /* 0x0000001807147227 */ /* 0x000fe200078e00ff */
[----:B------:R-:W-:-:S03]  /*13b0*/  ISETP.GT.U32.AND P2, PT, R5, R19, PT ;  /* 0x000000130500720c */ /* 0x000fc60003f44070 */
[----:B------:R-:W-:-:S04]  /*13c0*/  IMAD.HI.U32 R21, R7, R26, RZ ;  /* 0x0000001a07157227 */ /* 0x000fc800078e00ff */
[----:B------:R-:W-:-:S04]  /*13d0*/  IMAD.HI.U32 R22, R7, R28, RZ ;  /* 0x0000001c07167227 */ /* 0x000fc800078e00ff */
[----:B------:R-:W-:Y:S01]  /*13e0*/  @!P0 IMAD.IADD R18, R18, 0x1, -R5 ;  /* 0x0000000112128824 */ /* 0x000fe200078e0a05 */
[----:B------:R-:W-:Y:S01]  /*13f0*/  ISETP.GE.AND P0, PT, R25, RZ, PT ;  /* 0x000000ff1900720c */ /* 0x000fe20003f06270 */
[----:B------:R-:W-:Y:S01]  /*1400*/  IMAD.MOV R20, RZ, RZ, -R20 ;  /* 0x000000ffff147224 */ /* 0x000fe200078e0a14 */
[----:B------:R-:W-:Y:S01]  /*1410*/  @!P2 IADD3 R19, R19, -R5, RZ ;  /* 0x800000051313a210 */ /* 0x000fe20007ffe0ff */
[----:B------:R-:W-:Y:S02]  /*1420*/  IMAD.MOV R21, RZ, RZ, -R21 ;  /* 0x000000ffff157224 */ /* 0x000fe400078e0a15 */
[----:B------:R-:W-:Y:S02]  /*1430*/  VIADD R25, R6, 0x60 ;  /* 0x0000006006197836 */ /* 0x000fe40000000000 */
[----:B------:R-:W-:Y:S02]  /*1440*/  IMAD.MOV R22, RZ, RZ, -R22 ;  /* 0x000000ffff167224 */ /* 0x000fe400078e0a16 */
[C---:B------:R-:W-:Y:S01]  /*1450*/  IMAD R20, R5.reuse, R20, R24 ;  /* 0x0000001405147224 */ /* 0x040fe200078e0218 */
[----:B------:R-:W-:Y:S01]  /*1460*/  IABS R24, R25 ;  /* 0x0000001900187213 */ /* 0x000fe20000000000 */
[----:B------:R-:W-:-:S02]  /*1470*/  IMAD R21, R5, R21, R26 ;  /* 0x0000001505157224 */ /* 0x000fc400078e021a */
[C---:B------:R-:W-:Y:S01]  /*1480*/  IMAD R22, R5.reuse, R22, R28 ;  /* 0x0000001605167224 */ /* 0x040fe200078e021c */
[C---:B------:R-:W-:Y:S01]  /*1490*/  ISETP.GT.U32.AND P6, PT, R5.reuse, R20, PT ;  /* 0x000000140500720c */ /* 0x040fe20003fc4070 */
[----:B------:R-:W-:Y:S01]  /*14a0*/  @!P5 IMAD.MOV R18, RZ, RZ, -R18 ;  /* 0x000000ffff12d224 */ /* 0x000fe200078e0a12 */
[----:B------:R-:W-:Y:S01]  /*14b0*/  ISETP.GT.U32.AND P5, PT, R5, R21, PT ;  /* 0x000000150500720c */ /* 0x000fe20003fa4070 */
[----:B------:R-:W-:Y:S01]  /*14c0*/  IMAD.HI.U32 R23, R7, R24, RZ ;  /* 0x0000001807177227 */ /* 0x000fe200078e00ff */
[----:B------:R-:W-:-:S03]  /*14d0*/  ISETP.GT.U32.AND P2, PT, R5, R22, PT ;  /* 0x000000160500720c */ /* 0x000fc60003f44070 */
[----:B------:R-:W-:Y:S02]  /*14e0*/  IMAD.MOV R23, RZ, RZ, -R23 ;  /* 0x000000ffff177224 */ /* 0x000fe400078e0a17 */
[C---:B------:R-:W-:Y:S02]  /*14f0*/  VIADD R31, R6.reuse, 0x5a ;  /* 0x0000005a061f7836 */ /* 0x040fe40000000000 */
[----:B------:R-:W-:Y:S02]  /*1500*/  IMAD R23, R5, R23, R24 ;  /* 0x0000001705177224 */ /* 0x000fe400078e0218 */
[----:B------:R-:W-:Y:S01]  /*1510*/  VIADD R27, R6, 0x5e ;  /* 0x0000005e061b7836 */ /* 0x000fe20000000000 */
[----:B------:R-:W-:Y:S01]  /*1520*/  IABS R32, R31 ;  /* 0x0000001f00207213 */ /* 0x000fe20000000000 */
[--C-:B------:R-:W-:Y:S01]  /*1530*/  @!P5 IMAD.IADD R21, R21, 0x1, -R5.reuse ;  /* 0x000000011515d824 */ /* 0x100fe200078e0a05 */
[----:B------:R-:W-:Y:S01]  /*1540*/  ISETP.GT.U32.AND P5, PT, R5, R23, PT ;  /* 0x000000170500720c */ /* 0x000fe20003fa4070 */
[--C-:B------:R-:W-:Y:S01]  /*1550*/  @!P2 IMAD.IADD R22, R22, 0x1, -R5.reuse ;  /* 0x000000011616a824 */ /* 0x100fe200078e0a05 */
[----:B------:R-:W-:Y:S01]  /*1560*/  IABS R28, R27 ;  /* 0x0000001b001c7213 */ /* 0x000fe20000000000 */
[----:B------:R-:W-:-:S02]  /*1570*/  @!P6 IMAD.IADD R20, R20, 0x1, -R5 ;  /* 0x000000011414e824 */ /* 0x000fc400078e0a05 */
[----:B------:R-:W-:Y:S01]  /*1580*/  IMAD.HI.U32 R26, R7, R32, RZ ;  /* 0x00000020071a7227 */ /* 0x000fe200078e00ff */
[C---:B------:R-:W-:Y:S02]  /*1590*/  ISETP.GT.U32.AND P2, PT, R5.reuse, R22, PT ;  /* 0x000000160500720c */ /* 0x040fe40003f44070 */
[C---:B------:R-:W-:Y:S01]  /*15a0*/  ISETP.GT.U32.AND P6, PT, R5.reuse, R20, PT ;  /* 0x000000140500720c */ /* 0x040fe20003fc4070 */
[----:B------:R-:W-:Y:S02]  /*15b0*/  IMAD.MOV R26, RZ, RZ, -R26 ;  /* 0x000000ffff1a7224 */ /* 0x000fe400078e0a1a */
[----:B------:R-:W-:Y:S01]  /*15c0*/  @!P1 IMAD.MOV R19, RZ, RZ, -R19 ;  /* 0x000000ffff139224 */ /* 0x000fe200078e0a13 */
[----:B------:R-:W-:Y:S01]  /*15d0*/  ISETP.GT.U32.AND P1, PT, R5, R21, PT ;  /* 0x000000150500720c */ /* 0x000fe20003f24070 */
[----:B------:R-:W-:Y:S02]  /*15e0*/  @!P5 IMAD.IADD R23, R23, 0x1, -R5 ;  /* 0x000000011717d824 */ /* 0x000fe400078e0a05 */
[----:B------:R-:W-:-:S02]  /*15f0*/  VIADD R29, R6, 0x5c ;  /* 0x0000005c061d7836 */ /* 0x000fc40000000000 */
[----:B------:R-:W-:Y:S01]  /*1600*/  IMAD.HI.U32 R24, R7, R28, RZ ;  /* 0x0000001c07187227 */ /* 0x000fe200078e00ff */
[C---:B------:R-:W-:Y:S02]  /*1610*/  ISETP.GT.U32.AND P5, PT, R5.reuse, R23, PT ;  /* 0x000000170500720c */ /* 0x040fe40003fa4070 */
[----:B------:R-:W-:Y:S01]  /*1620*/  IABS R30, R29 ;  /* 0x0000001d001e7213 */ /* 0x000fe20000000000 */
[--C-:B------:R-:W-:Y:S02]  /*1630*/  @!P2 IMAD.IADD R22, R22, 0x1, -R5.reuse ;  /* 0x000000011616a824 */ /* 0x100fe400078e0a05 */
[C---:B------:R-:W-:Y:S02]  /*1640*/  IMAD R26, R5.reuse, R26, R32 ;  /* 0x0000001a051a7224 */ /* 0x040fe400078e0220 */
[----:B------:R-:W-:Y:S01]  /*1650*/  IMAD.MOV R24, RZ, RZ, -R24 ;  /* 0x000000ffff187224 */ /* 0x000fe200078e0a18 */
[----:B------:R-:W-:Y:S01]  /*1660*/  @!P3 IADD3 R22, -R22, RZ, RZ ;  /* 0x000000ff1616b210 */ /* 0x000fe20007ffe1ff */
[----:B------:R-:W-:Y:S01]  /*1670*/  VIADD R33, R6, 0x58 ;  /* 0x0000005806217836 */ /* 0x000fe20000000000 */
[----:B------:R-:W-:Y:S01]  /*1680*/  ISETP.GT.U32.AND P3, PT, R5, R26, PT ;  /* 0x0000001a0500720c */ /* 0x000fe20003f64070 */
[----:B------:R-:W-:Y:S01]  /*1690*/  @!P6 IMAD.IADD R20, R20, 0x1, -R5 ;  /* 0x000000011414e824 */ /* 0x000fe200078e0a05 */
[----:B------:R-:W-:Y:S01]  /*16a0*/  ISETP.GE.AND P6, PT, R25, RZ, PT ;  /* 0x000000ff1900720c */ /* 0x000fe20003fc6270 */
[----:B------:R-:W-:Y:S01]  /*16b0*/  IMAD R24, R5, R24, R28 ;  /* 0x0000001805187224 */ /* 0x000fe200078e021c */
[----:B------:R-:W-:Y:S01]  /*16c0*/  IABS R28, R33 ;  /* 0x00000021001c7213 */ /* 0x000fe20000000000 */
[----:B------:R-:W-:-:S04]  /*16d0*/  IMAD.HI.U32 R25, R7, R30, RZ ;  /* 0x0000001e07197227 */ /* 0x000fc800078e00ff */
[--C-:B------:R-:W-:Y:S01]  /*16e0*/  @!P1 IMAD.IADD R21, R21, 0x1, -R5.reuse ;  /* 0x0000000115159824 */ /* 0x100fe200078e0a05 */
[----:B------:R-:W-:Y:S01]  /*16f0*/  ISETP.GT.U32.AND P1, PT, R5, R24, PT ;  /* 0x000000180500720c */ /* 0x000fe20003f24070 */
[----:B------:R-:W-:Y:S01]  /*1700*/  @!P5 IMAD.IADD R23, R23, 0x1, -R5 ;  /* 0x000000011717d824 */ /* 0x000fe200078e0a05 */
[----:B------:R-:W-:Y:S01]  /*1710*/  ISETP.GE.AND P5, PT, R31, RZ, PT ;  /* 0x000000ff1f00720c */ /* 0x000fe20003fa6270 */
[----:B------:R-:W-:Y:S01]  /*1720*/  @!P4 IMAD.MOV R20, RZ, RZ, -R20 ;  /* 0x000000ffff14c224 */ /* 0x000fe200078e0a14 */
[----:B------:R-:W-:Y:S01]  /*1730*/  ISETP.GE.AND P4, PT, R27, RZ, PT ;  /* 0x000000ff1b00720c */ /* 0x000fe20003f86270 */
[----:B------:R-:W-:Y:S02]  /*1740*/  IMAD.MOV R25, RZ, RZ, -R25 ;  /* 0x000000ffff197224 */ /* 0x000fe400078e0a19 */
[----:B------:R-:W-:Y:S02]  /*1750*/  VIADD R31, R6, 0x56 ;  /* 0x00000056061f7836 */ /* 0x000fe40000000000 */
[----:B------:R-:W-:-:S04]  /*1760*/  IMAD.HI.U32 R27, R7, R28, RZ ;  /* 0x0000001c071b7227 */ /* 0x000fc800078e00ff */
[C---:B------:R-:W-:Y:S01]  /*1770*/  IMAD R25, R5.reuse, R25, R30 ;  /* 0x0000001905197224 */ /* 0x040fe200078e021e */
[----:B------:R-:W-:Y:S01]  /*1780*/  IABS R30, R31 ;  /* 0x0000001f001e7213 */ /* 0x000fe20000000000 */
[----:B------:R-:W-:Y:S02]  /*1790*/  @!P3 IMAD.IADD R26, R26, 0x1, -R5 ;  /* 0x000000011a1ab824 */ /* 0x000fe400078e0a05 */
[----:B------:R-:W-:Y:S01]  /*17a0*/  IMAD.MOV R27, RZ, RZ, -R27 ;  /* 0x000000ffff1b7224 */ /* 0x000fe200078e0a1b */
[C---:B------:R-:W-:Y:S01]  /*17b0*/  ISETP.GT.U32.AND P2, PT, R5.reuse, R25, PT ;  /* 0x000000190500720c */ /* 0x040fe20003f44070 */
[----:B------:R-:W-:Y:S01]  /*17c0*/  @!P1 IMAD.IADD R24, R24, 0x1, -R5 ;  /* 0x0000000118189824 */ /* 0x000fe200078e0a05 */
[C---:B------:R-:W-:Y:S01]  /*17d0*/  ISETP.GT.U32.AND P3, PT, R5.reuse, R26, PT ;  /* 0x0000001a0500720c */ /* 0x040fe20003f64070 */
[----:B------:R-:W-:Y:S02]  /*17e0*/  IMAD R27, R5, R27, R28 ;  /* 0x0000001b051b7224 */ /* 0x000fe400078e021c */
[----:B------:R-:W-:Y:S01]  /*17f0*/  IMAD.HI.U32 R28, R7, R30, RZ ;  /* 0x0000001e071c7227 */ /* 0x000fe200078e00ff */
[----:B------:R-:W-:-:S03]  /*1800*/  ISETP.GT.U32.AND P1, PT, R5, R24, PT ;  /* 0x000000180500720c */ /* 0x000fc60003f24070 */
[----:B------:R-:W-:Y:S02]  /*1810*/  VIADD R35, R6, 0x54 ;  /* 0x0000005406237836 */ /* 0x000fe40000000000 */
[----:B------:R-:W-:Y:S02]  /*1820*/  IMAD.MOV R28, RZ, RZ, -R28 ;  /* 0x000000ffff1c7224 */ /* 0x000fe400078e0a1c */
[----:B------:R-:W-:Y:S01]  /*1830*/  @!P0 IMAD.MOV R21, RZ, RZ, -R21 ;  /* 0x000000ffff158224 */ /* 0x000fe200078e0a15 */
[----:B------:R-:W-:Y:S01]  /*1840*/  IABS R32, R35 ;  /* 0x0000002300207213 */ /* 0x000fe20000000000 */
[----:B------:R-:W-:Y:S01]  /*1850*/  IMAD R28, R5, R28, R30 ;  /* 0x0000001c051c7224 */ /* 0x000fe200078e021e */
[----:B------:R-:W-:Y:S01]  /*1860*/  ISETP.GE.AND P0, PT, R29, RZ, PT ;  /* 0x000000ff1d00720c */ /* 0x000fe20003f06270 */
[----:B------:R-:W-:Y:S02]  /*1870*/  @!P3 IMAD.IADD R26, R26, 0x1, -R5 ;  /* 0x000000011a1ab824 */ /* 0x000fe400078e0a05 */
[----:B------:R-:W-:Y:S01]  /*1880*/  @!P6 IMAD.MOV R23, RZ, RZ, -R23 ;  /* 0x000000ffff17e224 */ /* 0x000fe200078e0a17 */
[----:B------:R-:W-:Y:S01]  /*1890*/  ISETP.GT.U32.AND P3, PT, R5, R28, PT ;  /* 0x0000001c0500720c */ /* 0x000fe20003f64070 */
[----:B------:R-:W-:Y:S01]  /*18a0*/  IMAD.HI.U32 R29, R7, R32, RZ ;  /* 0x00000020071d7227 */ /* 0x000fe200078e00ff */
[----:B------:R-:W-:-:S03]  /*18b0*/  ISETP.GT.U32.AND P6, PT, R5, R27, PT ;  /* 0x0000001b0500720c */ /* 0x000fc60003fc4070 */
[--C-:B------:R-:W-:Y:S01]  /*18c0*/  @!P1 IMAD.IADD R24, R24, 0x1, -R5.reuse ;  /* 0x0000000118189824 */ /* 0x100fe200078e0a05 */
[----:B------:R-:W-:Y:S01]  /*18d0*/  IADD3 R29, -R29, RZ, RZ ;  /* 0x000000ff1d1d7210 */ /* 0x000fe20007ffe1ff */
[----:B------:R-:W-:Y:S01]  /*18e0*/  @!P5 IMAD.MOV R26, RZ, RZ, -R26 ;  /* 0x000000ffff1ad224 */ /* 0x000fe200078e0a1a */
[----:B------:R-:W-:Y:S01]  /*18f0*/  ISETP.GE.AND P1, PT, R33, RZ, PT ;  /* 0x000000ff2100720c */ /* 0x000fe20003f26270 */
[----:B------:R-:W-:Y:S02]  /*1900*/  VIADD R33, R6, 0x52 ;  /* 0x0000005206217836 */ /* 0x000fe40000000000 */
[----:B------:R-:W-:Y:S02]  /*1910*/  IMAD R29, R5, R29, R32 ;  /* 0x0000001d051d7224 */ /* 0x000fe400078e0220 */
[--C-:B------:R-:W-:Y:S01]  /*1920*/  @!P3 IMAD.IADD R28, R28, 0x1, -R5.reuse ;  /* 0x000000011c1cb824 */ /* 0x100fe200078e0a05 */
[----:B------:R-:W-:Y:S01]  /*1930*/  IABS R34, R33 ;  /* 0x0000002100227213 */ /* 0x000fe20000000000 */
[--C-:B------:R-:W-:Y:S01]  /*1940*/  @!P6 IMAD.IADD R27, R27, 0x1, -R5.reuse ;  /* 0x000000011b1be824 */ /* 0x100fe200078e0a05 */
[----:B------:R-:W-:Y:S01]  /*1950*/  ISETP.GT.U32.AND P5, PT, R5, R29, PT ;  /* 0x0000001d0500720c */ /* 0x000fe20003fa4070 */
[----:B------:R-:W-:Y:S01]  /*1960*/  @!P2 IMAD.IADD R25, R25, 0x1, -R5 ;  /* 0x000000011919a824 */ /* 0x000fe200078e0a05 */
[C---:B------:R-:W-:Y:S01]  /*1970*/  ISETP.GT.U32.AND P3, PT, R5.reuse, R28, PT ;  /* 0x0000001c0500720c */ /* 0x040fe20003f64070 */
[----:B------:R-:W-:Y:S01]  /*1980*/  @!P4 IMAD.MOV R24, RZ, RZ, -R24 ;  /* 0x000000ffff18c224 */ /* 0x000fe200078e0a18 */
[----:B------:R-:W-:Y:S01]  /*1990*/  ISETP.GT.U32.AND P4, PT, R5, R27, PT ;  /* 0x0000001b0500720c */ /* 0x000fe20003f84070 */
[----:B------:R-:W-:Y:S01]  /*19a0*/  IMAD.HI.U32 R30, R7, R34, RZ ;  /* 0x00000022071e7227 */ /* 0x000fe200078e00ff */
[----:B------:R-:W-:-:S02]  /*19b0*/  ISETP.GT.U32.AND P2, PT, R5, R25, PT ;  /* 0x000000190500720c */ /* 0x000fc40003f44070 */
[----:B------:R-:W-:Y:S01]  /*19c0*/  ISETP.GE.AND P6, PT, R35, RZ, PT ;  /* 0x000000ff2300720c */ /* 0x000fe20003fc6270 */
[----:B------:R-:W-:Y:S02]  /*19d0*/  IMAD.MOV R30, RZ, RZ, -R30 ;  /* 0x000000ffff1e7224 */ /* 0x000fe400078e0a1e */
[----:B------:R-:W-:Y:S02]  /*19e0*/  VIADD R32, R6, 0x4e ;  /* 0x0000004e06207836 */ /* 0x000fe40000000000 */
[----:B------:R-:W-:Y:S01]  /*19f0*/  IMAD R30, R5, R30, R34 ;  /* 0x0000001e051e7224 */ /* 0x000fe200078e0222 */
[----:B------:R-:W-:Y:S01]  /*1a00*/  @!P5 IADD3 R29, R29, -R5, RZ ;  /* 0x800000051d1dd210 */ /* 0x000fe20007ffe0ff */
[--C-:B------:R-:W-:Y:S01]  /*1a10*/  @!P3 IMAD.IADD R28, R28, 0x1, -R5.reuse ;  /* 0x000000011c1cb824 */ /* 0x100fe200078e0a05 */
[----:B------:R-:W-:Y:S01]  /*1a20*/  IABS R36, R32 ;  /* 0x0000002000247213 */ /* 0x000fe20000000000 */
[--C-:B------:R-:W-:Y:S01]  /*1a30*/  @!P4 IMAD.IADD R27, R27, 0x1, -R5.reuse ;  /* 0x000000011b1bc824 */ /* 0x100fe200078e0a05 */
[----:B------:R-:W-:Y:S01]  /*1a40*/  ISETP.GT.U32.AND P3, PT, R5, R30, PT ;  /* 0x0000001e0500720c */ /* 0x000fe20003f64070 */
[----:B------:R-:W-:Y:S01]  /*1a50*/  @!P2 IMAD.IADD R25, R25, 0x1, -R5 ;  /* 0x000000011919a824 */ /* 0x000fe200078e0a05 */
[----:B------:R-:W-:Y:S01]  /*1a60*/  ISETP.GT.U32.AND P5, PT, R5, R29, PT ;  /* 0x0000001d0500720c */ /* 0x000fe20003fa4070 */
[----:B------:R-:W-:Y:S01]  /*1a70*/  @!P1 IMAD.MOV R27, RZ, RZ, -R27 ;  /* 0x000000ffff1b9224 */ /* 0x000fe200078e0a1b */
[----:B------:R-:W-:Y:S01]  /*1a80*/  ISETP.GE.AND P2, PT, R31, RZ, PT ;  /* 0x000000ff1f00720c */ /* 0x000fe20003f46270 */
[----:B------:R-:W-:Y:S01]  /*1a90*/  VIADD R31, R6, 0x50 ;  /* 0x00000050061f7836 */ /* 0x000fe20000000000 */
[----:B------:R-:W-:Y:S01]  /*1aa0*/  ISETP.GE.AND P1, PT, R32, RZ, PT ;  /* 0x000000ff2000720c */ /* 0x000fe20003f26270 */
[----:B------:R-:W-:-:S03]  /*1ab0*/  IMAD.HI.U32 R32, R7, R36, RZ ;  /* 0x0000002407207227 */ /* 0x000fc600078e00ff */
[----:B------:R-:W-:Y:S01]  /*1ac0*/  ISETP.GE.AND P4, PT, R31, RZ, PT ;  /* 0x000000ff1f00720c */ /* 0x000fe20003f86270 */
[----:B------:R-:W-:Y:S01]  /*1ad0*/  @!P0 IMAD.MOV R25, RZ, RZ, -R25 ;  /* 0x000000ffff198224 */ /* 0x000fe200078e0a19 */
[----:B------:R-:W-:Y:S01]  /*1ae0*/  ISETP.GE.AND P0, PT, R33, RZ, PT ;  /* 0x000000ff2100720c */ /* 0x000fe20003f06270 */
[----:B------:R-:W-:Y:S01]  /*1af0*/  VIADD R33, R6, 0x4c ;  /* 0x0000004c06217836 */ /* 0x000fe20000000000 */
[----:B------:R-:W-:Y:S01]  /*1b00*/  IABS R31, R31 ;  /* 0x0000001f001f7213 */ /* 0x000fe20000000000 */
[----:B------:R-:W-:Y:S02]  /*1b10*/  IMAD.MOV R32, RZ, RZ, -R32 ;  /* 0x000000ffff207224 */ /* 0x000fe400078e0a20 */
[--C-:B------:R-:W-:Y:S01]  /*1b20*/  @!P3 IMAD.IADD R30, R30, 0x1, -R5.reuse ;  /* 0x000000011e1eb824 */ /* 0x100fe200078e0a05 */
[----:B------:R-:W-:Y:S01]  /*1b30*/  IABS R38, R33 ;  /* 0x0000002100267213 */ /* 0x000fe20000000000 */
[----:B------:R-:W-:Y:S02]  /*1b40*/  @!P5 IMAD.IADD R29, R29, 0x1, -R5 ;  /* 0x000000011d1dd824 */ /* 0x000fe400078e0a05 */
[C---:B------:R-:W-:Y:S01]  /*1b50*/  IMAD R32, R5.reuse, R32, R36 ;  /* 0x0000002005207224 */ /* 0x040fe200078e0224 */
[----:B------:R-:W-:Y:S01]  /*1b60*/  ISETP.GT.U32.AND P3, PT, R5, R30, PT ;  /* 0x0000001e0500720c */ /* 0x000fe20003f64070 */
[----:B------:R-:W-:-:S02]  /*1b70*/  IMAD.MOV.U32 R34, RZ, RZ, R31 ;  /* 0x000000ffff227224 */ /* 0x000fc400078e001f */
[----:B------:R-:W-:Y:S01]  /*1b80*/  @!P2 IMAD.MOV R28, RZ, RZ, -R28 ;  /* 0x000000ffff1ca224 */ /* 0x000fe200078e0a1c */
[----:B------:R-:W-:Y:S01]  /*1b90*/  ISETP.GE.AND P2, PT, R33, RZ, PT ;  /* 0x000000ff2100720c */ /* 0x000fe20003f46270 */
[----:B------:R-:W-:Y:S01]  /*1ba0*/  @!P6 IMAD.MOV R29, RZ, RZ, -R29 ;  /* 0x000000ffff1de224 */ /* 0x000fe200078e0a1d */
[----:B------:R-:W-:Y:S01]  /*1bb0*/  ISETP.GT.U32.AND P6, PT, R5, R32, PT ;  /* 0x000000200500720c */ /* 0x000fe20003fc4070 */
[----:B------:R-:W-:-:S04]  /*1bc0*/  IMAD.HI.U32 R31, R7, R34, RZ ;  /* 0x00000022071f7227 */ /* 0x000fc800078e00ff */
[----:B------:R-:W-:-:S04]  /*1bd0*/  IMAD.HI.U32 R33, R7, R38, RZ ;  /* 0x0000002607217227 */ /* 0x000fc800078e00ff */
[----:B------:R-:W-:Y:S02]  /*1be0*/  IMAD.MOV R31, RZ, RZ, -R31 ;  /* 0x000000ffff1f7224 */ /* 0x000fe400078e0a1f */
[----:B------:R-:W-:Y:S02]  /*1bf0*/  IMAD.MOV R33, RZ, RZ, -R33 ;  /* 0x000000ffff217224 */ /* 0x000fe400078e0a21 */
[C---:B------:R-:W-:Y:S02]  /*1c00*/  IMAD R31, R5.reuse, R31, R34 ;  /* 0x0000001f051f7224 */ /* 0x040fe400078e0222 */
[C---:B------:R-:W-:Y:S02]  /*1c10*/  IMAD R33, R5.reuse, R33, R38 ;  /* 0x0000002105217224 */ /* 0x040fe400078e0226 */
[----:B------:R-:W-:Y:S01]  /*1c20*/  VIADD R37, R6, 0x4a ;  /* 0x0000004a06257836 */ /* 0x000fe20000000000 */
[C---:B------:R-:W-:Y:S01]  /*1c30*/  ISETP.GT.U32.AND P5, PT, R5.reuse, R31, PT ;  /* 0x0000001f0500720c */ /* 0x040fe20003fa4070 */
[--C-:B------:R-:W-:Y:S01]  /*1c40*/  @!P3 IMAD.IADD R30, R30, 0x1, -R5.reuse ;  /* 0x000000011e1eb824 */ /* 0x100fe200078e0a05 */
[----:B------:R-:W-:Y:S01]  /*1c50*/  ISETP.GT.U32.AND P3, PT, R5, R33, PT ;  /* 0x000000210500720c */ /* 0x000fe20003f64070 */
[----:B------:R-:W-:Y:S01]  /*1c60*/  @!P6 IMAD.IADD R32, R32, 0x1, -R5 ;  /* 0x000000012020e824 */ /* 0x000fe200078e0a05 */
[----:B------:R-:W-:Y:S01]  /*1c70*/  IABS R36, R37 ;  /* 0x0000002500247213 */ /* 0x000fe20000000000 */
[----:B------:R-:W-:-:S02]  /*1c80*/  VIADD R39, R6, 0x48 ;  /* 0x0000004806277836 */ /* 0x000fc40000000000 */
[----:B------:R-:W-:Y:S01]  /*1c90*/  @!P0 IMAD.MOV R30, RZ, RZ, -R30 ;  /* 0x000000ffff1e8224 */ /* 0x000fe200078e0a1e */
[----:B------:R-:W-:Y:S01]  /*1ca0*/  ISETP.GT.U32.AND P6, PT, R5, R32, PT ;  /* 0x000000200500720c */ /* 0x000fe20003fc4070 */
[----:B------:R-:W-:Y:S01]  /*1cb0*/  IMAD.HI.U32 R34, R7, R36, RZ ;  /* 0x0000002407227227 */ /* 0x000fe200078e00ff */
[----:B------:R-:W-:Y:S02]  /*1cc0*/  IABS R38, R39 ;  /* 0x0000002700267213 */ /* 0x000fe40000000000 */
[----:B------:R-:W-:Y:S01]  /*1cd0*/  ISETP.GE.AND P0, PT, R37, RZ, PT ;  /* 0x000000ff2500720c */ /* 0x000fe20003f06270 */
[----:B------:R-:W-:Y:S01]  /*1ce0*/  IMAD.MOV R34, RZ, RZ, -R34 ;  /* 0x000000ffff227224 */ /* 0x000fe200078e0a22 */
[----:B------:R-:W-:Y:S01]  /*1cf0*/  @!P5 IADD3 R31, R31, -R5, RZ ;  /* 0x800000051f1fd210 */ /* 0x000fe20007ffe0ff */
[----:B------:R-:W-:Y:S02]  /*1d00*/  @!P3 IMAD.IADD R33, R33, 0x1, -R5 ;  /* 0x000000012121b824 */ /* 0x000fe400078e0a05 */
[C---:B------:R-:W-:Y:S01]  /*1d10*/  IMAD R34, R5.reuse, R34, R36 ;  /* 0x0000002205227224 */ /* 0x040fe200078e0224 */
[----:B------:R-:W-:Y:S01]  /*1d20*/  ISETP.GT.U32.AND P5, PT, R5, R31, PT ;  /* 0x0000001f0500720c */ /* 0x000fe20003fa4070 */
[----:B------:R-:W-:Y:S01]  /*1d30*/  IMAD.HI.U32 R35, R7, R38, RZ ;  /* 0x0000002607237227 */ /* 0x000fe200078e00ff */
[----:B------:R-:W-:-:S03]  /*1d40*/  ISETP.GT.U32.AND P3, PT, R5, R33, PT ;  /* 0x000000210500720c */ /* 0x000fc60003f64070 */
[----:B------:R-:W-:Y:S01]  /*1d50*/  @!P6 IMAD.IADD R32, R32, 0x1, -R5 ;  /* 0x000000012020e824 */ /* 0x000fe200078e0a05 */
[C---:B------:R-:W-:Y:S01]  /*1d60*/  ISETP.GT.U32.AND P6, PT, R5.reuse, R34, PT ;  /* 0x000000220500720c */ /* 0x040fe20003fc4070 */
[----:B------:R-:W-:Y:S02]  /*1d70*/  IMAD.MOV R35, RZ, RZ, -R35 ;  /* 0x000000ffff237224 */ /* 0x000fe400078e0a23 */
[C---:B------:R-:W-:Y:S02]  /*1d80*/  VIADD R37, R6.reuse, 0x44 ;  /* 0x0000004406257836 */ /* 0x040fe40000000000 */
[----:B------:R-:W-:Y:S02]  /*1d90*/  IMAD R36, R5, R35, R38 ;  /* 0x0000002305247224 */ /* 0x000fe400078e0226 */
[----:B------:R-:W-:Y:S01]  /*1da0*/  @!P5 IMAD.IADD R31, R31, 0x1, -R5 ;  /* 0x000000011f1fd824 */ /* 0x000fe200078e0a05 */
[----:B------:R-:W-:Y:S01]  /*1db0*/  IABS R38, R37 ;  /* 0x0000002500267213 */ /* 0x000fe20000000000 */
[----:B------:R-:W-:Y:S01]  /*1dc0*/  VIADD R41, R6, 0x46 ;  /* 0x0000004606297836 */ /* 0x000fe20000000000 */
[----:B------:R-:W-:Y:S01]  /*1dd0*/  @!P3 IADD3 R33, R33, -R5, RZ ;  /* 0x800000052121b210 */ /* 0x000fe20007ffe0ff */
[----:B------:R-:W-:Y:S01]  /*1de0*/  @!P4 IMAD.MOV R31, RZ, RZ, -R31 ;  /* 0x000000ffff1fc224 */ /* 0x000fe200078e0a1f */
[----:B------:R-:W-:Y:S01]  /*1df0*/  ISETP.GT.U32.AND P4, PT, R5, R36, PT ;  /* 0x000000240500720c */ /* 0x000fe20003f84070 */
[----:B------:R-:W-:Y:S01]  /*1e00*/  @!P6 IMAD.IADD R34, R34, 0x1, -R5 ;  /* 0x000000012222e824 */ /* 0x000fe200078e0a05 */
[----:B------:R-:W-:Y:S01]  /*1e10*/  ISETP.GE.AND P6, PT, R37, RZ, PT ;  /* 0x000000ff2500720c */ /* 0x000fe20003fc6270 */
[----:B------:R-:W-:Y:S01]  /*1e20*/  @!P2 IMAD.MOV R33, RZ, RZ, -R33 ;  /* 0x000000ffff21a224 */ /* 0x000fe200078e0a21 */
[----:B------:R-:W-:Y:S01]  /*1e30*/  IABS R40, R41 ;  /* 0x0000002900287213 */ /* 0x000fe20000000000 */
[----:B------:R-:W-:Y:S01]  /*1e40*/  IMAD.HI.U32 R37, R7, R38, RZ ;  /* 0x0000002607257227 */ /* 0x000fe200078e00ff */
[----:B------:R-:W-:-:S02]  /*1e50*/  ISETP.GT.U32.AND P2, PT, R5, R34, PT ;  /* 0x000000220500720c */ /* 0x000fc40003f44070 */
[----:B------:R-:W-:Y:S01]  /*1e60*/  ISETP.GE.AND P5, PT, R39, RZ, PT ;  /* 0x000000ff2700720c */ /* 0x000fe20003fa6270 */
[----:B------:R-:W-:Y:S02]  /*1e70*/  IMAD.MOV R37, RZ, RZ, -R37 ;  /* 0x000000ffff257224 */ /* 0x000fe400078e0a25 */
[----:B------:R-:W-:-:S04]  /*1e80*/  IMAD.HI.U32 R35, R7, R40, RZ ;  /* 0x0000002807237227 */ /* 0x000fc800078e00ff */
[C---:B------:R-:W-:Y:S02]  /*1e90*/  IMAD R37, R5.reuse, R37, R38 ;  /* 0x0000002505257224 */ /* 0x040fe400078e0226 */
[--C-:B------:R-:W-:Y:S02]  /*1ea0*/  @!P4 IMAD.IADD R36, R36, 0x1, -R5.reuse ;  /* 0x000000012424c824 */ /* 0x100fe400078e0a05 */
[----:B------:R-:W-:Y:S01]  /*1eb0*/  @!P2 IMAD.IADD R34, R34, 0x1, -R5 ;  /* 0x000000012222a824 */ /* 0x000fe200078e0a05 */
[C---:B------:R-:W-:Y:S01]  /*1ec0*/  ISETP.GT.U32.AND P2, PT, R5.reuse, R37, PT ;  /* 0x000000250500720c */ /* 0x040fe20003f44070 */
[----:B------:R-:W-:Y:S01]  /*1ed0*/  IMAD.MOV R35, RZ, RZ, -R35 ;  /* 0x000000ffff237224 */ /* 0x000fe200078e0a23 */
[----:B------:R-:W-:Y:S01]  /*1ee0*/  ISETP.GT.U32.AND P4, PT, R5, R36, PT ;  /* 0x000000240500720c */ /* 0x000fe20003f84070 */
[----:B------:R-:W-:Y:S01]  /*1ef0*/  @!P1 IMAD.MOV R32, RZ, RZ, -R32 ;  /* 0x000000ffff209224 */ /* 0x000fe200078e0a20 */
[----:B------:R-:W-:Y:S01]  /*1f00*/  ISETP.GE.AND P1, PT, R41, RZ, PT ;  /* 0x000000ff2900720c */ /* 0x000fe20003f26270 */
[----:B------:R-:W-:-:S02]  /*1f10*/  IMAD R35, R5, R35, R40 ;  /* 0x0000002305237224 */ /* 0x000fc400078e0228 */
[C---:B------:R-:W-:Y:S02]  /*1f20*/  VIADD R41, R6.reuse, 0x40 ;  /* 0x0000004006297836 */ /* 0x040fe40000000000 */
[----:B------:R-:W-:Y:S01]  /*1f30*/  VIADD R39, R6, 0x42 ;  /* 0x0000004206277836 */ /* 0x000fe20000000000 */
[----:B------:R-:W-:Y:S01]  /*1f40*/  ISETP.GT.U32.AND P3, PT, R5, R35, PT ;  /* 0x000000230500720c */ /* 0x000fe20003f64070 */
[----:B------:R-:W-:Y:S01]  /*1f50*/  @!P0 IMAD.MOV R34, RZ, RZ, -R34 ;  /* 0x000000ffff228224 */ /* 0x000fe200078e0a22 */
[----:B------:R-:W-:Y:S01]  /*1f60*/  IABS R44, R41 ;  /* 0x00000029002c7213 */ /* 0x000fe20000000000 */
[--C-:B------:R-:W-:Y:S01]  /*1f70*/  @!P2 IMAD.IADD R37, R37, 0x1, -R5.reuse ;  /* 0x000000012525a824 */ /* 0x100fe200078e0a05 */
[----:B------:R-:W-:Y:S01]  /*1f80*/  IABS R42, R39 ;  /* 0x00000027002a7213 */ /* 0x000fe20000000000 */
[----:B------:R-:W-:Y:S01]  /*1f90*/  @!P4 IMAD.IADD R36, R36, 0x1, -R5 ;  /* 0x000000012424c824 */ /* 0x000fe200078e0a05 */
[----:B------:R-:W-:Y:S01]  /*1fa0*/  ISETP.GE.AND P4, PT, R39, RZ, PT ;  /* 0x000000ff2700720c */ /* 0x000fe20003f86270 */
[----:B------:R-:W-:Y:S01]  /*1fb0*/  IMAD.HI.U32 R39, R7, R44, RZ ;  /* 0x0000002c07277227 */ /* 0x000fe200078e00ff */
[----:B------:R-:W-:-:S03]  /*1fc0*/  ISETP.GT.U32.AND P0, PT, R5, R37, PT ;  /* 0x000000250500720c */ /* 0x000fc60003f04070 */
[----:B------:R-:W-:Y:S01]  /*1fd0*/  VIADD R45, R6, 0x3e ;  /* 0x0000003e062d7836 */ /* 0x000fe20000000000 */
[----:B------:R-:W-:Y:S01]  /*1fe0*/  IADD3 R39, -R39, RZ, RZ ;  /* 0x000000ff27277210 */ /* 0x000fe20007ffe1ff */
[----:B------:R-:W-:Y:S02]  /*1ff0*/  @!P3 IMAD.IADD R35, R35, 0x1, -R5 ;  /* 0x000000012323b824 */ /* 0x000fe400078e0a05 */
[----:B------:R-:W-:Y:S01]  /*2000*/  IMAD.HI.U32 R38, R7, R42, RZ ;  /* 0x0000002a07267227 */ /* 0x000fe200078e00ff */
[----:B------:R-:W-:Y:S02]  /*2010*/  IABS R46, R45 ;  /* 0x0000002d002e7213 */ /* 0x000fe40000000000 */
[C---:B------:R-:W-:Y:S01]  /*2020*/  ISETP.GT.U32.AND P3, PT, R5.reuse, R35, PT ;  /* 0x000000230500720c */ /* 0x040fe20003f64070 */
[----:B------:R-:W-:Y:S01]  /*2030*/  IMAD R39, R5, R39, R44 ;  /* 0x0000002705277224 */ /* 0x000fe200078e022c */
[----:B------:R-:W-:Y:S01]  /*2040*/  ISETP.GE.AND P2, PT, R45, RZ, PT ;  /* 0x000000ff2d00720c */ /* 0x000fe20003f46270 */
[----:B------:R-:W-:-:S04]  /*2050*/  IMAD.HI.U32 R40, R7, R46, RZ ;  /* 0x0000002e07287227 */ /* 0x000fc800078e00ff */
[----:B------:R-:W-:Y:S02]  /*2060*/  IMAD.MOV R38, RZ, RZ, -R38 ;  /* 0x000000ffff267224 */ /* 0x000fe400078e0a26 */
[----:B------:R-:W-:Y:S01]  /*2070*/  @!P0 IMAD.IADD R37, R37, 0x1, -R5 ;  /* 0x0000000125258824 */ /* 0x000fe200078e0a05 */
[C---:B------:R-:W-:Y:S01]  /*2080*/  ISETP.GT.U32.AND P0, PT, R5.reuse, R39, PT ;  /* 0x000000270500720c */ /* 0x040fe20003f04070 */
[----:B------:R-:W-:Y:S02]  /*2090*/  IMAD.MOV R40, RZ, RZ, -R40 ;  /* 0x000000ffff287224 */ /* 0x000fe400078e0a28 */
[C---:B------:R-:W-:Y:S02]  /*20a0*/  IMAD R38, R5.reuse, R38, R42 ;  /* 0x0000002605267224 */ /* 0x040fe400078e022a */
[----:B------:R-:W-:Y:S02]  /*20b0*/  IMAD R42, R5, R40, R46 ;  /* 0x00000028052a7224 */ /* 0x000fe400078e022e */
[----:B------:R-:W-:-:S02]  /*20c0*/  VIADD R40, R6, 0x3c ;  /* 0x0000003c06287836 */ /* 0x000fc40000000000 */
[----:B------:R-:W-:Y:S01]  /*20d0*/  @!P5 IMAD.MOV R36, RZ, RZ, -R36 ;  /* 0x000000ffff24d224 */ /* 0x000fe200078e0a24 */
[----:B------:R-:W-:Y:S01]  /*20e0*/  ISETP.GT.U32.AND P5, PT, R5, R38, PT ;  /* 0x000000260500720c */ /* 0x000fe20003fa4070 */
[--C-:B------:R-:W-:Y:S01]  /*20f0*/  @!P3 IMAD.IADD R35, R35, 0x1, -R5.reuse ;  /* 0x000000012323b824 */ /* 0x100fe200078e0a05 */
[----:B------:R-:W-:Y:S01]  /*2100*/  IABS R46, R40 ;  /* 0x00000028002e7213 */ /* 0x000fe20000000000 */
[----:B------:R-:W-:Y:S01]  /*2110*/  VIADD R49, R6, 0x3a ;  /* 0x0000003a06317836 */ /* 0x000fe20000000000 */
[----:B------:R-:W-:Y:S01]  /*2120*/  ISETP.GE.AND P3, PT, R41, RZ, PT ;  /* 0x000000ff2900720c */ /* 0x000fe20003f66270 */
[----:B------:R-:W-:Y:S02]  /*2130*/  @!P0 IMAD.IADD R39, R39, 0x1, -R5 ;  /* 0x0000000127278824 */ /* 0x000fe400078e0a05 */
[----:B------:R-:W-:Y:S01]  /*2140*/  @!P1 IMAD.MOV R35, RZ, RZ, -R35 ;  /* 0x000000ffff239224 */ /* 0x000fe200078e0a23 */
[----:B------:R-:W-:Y:S01]  /*2150*/  ISETP.GE.AND P1, PT, R40, RZ, PT ;  /* 0x000000ff2800720c */ /* 0x000fe20003f26270 */
[----:B------:R-:W-:Y:S01]  /*2160*/  IMAD.HI.U32 R40, R7, R46, RZ ;  /* 0x0000002e07287227 */ /* 0x000fe200078e00ff */
[----:B------:R-:W-:-:S02]  /*2170*/  IABS R48, R49 ;  /* 0x0000003100307213 */ /* 0x000fc40000000000 */
[----:B------:R-:W-:Y:S01]  /*2180*/  ISETP.GT.U32.AND P0, PT, R5, R39, PT ;  /* 0x000000270500720c */ /* 0x000fe20003f04070 */
[----:B------:R-:W-:Y:S01]  /*2190*/  @!P5 IMAD.IADD R38, R38, 0x1, -R5 ;  /* 0x000000012626d824 */ /* 0x000fe200078e0a05 */
[----:B------:R-:W-:Y:S01]  /*21a0*/  IADD3 R40, -R40, RZ, RZ ;  /* 0x000000ff28287210 */ /* 0x000fe20007ffe1ff */
[----:B------:R-:W-:-:S03]  /*21b0*/  IMAD.HI.U32 R41, R7, R48, RZ ;  /* 0x0000003007297227 */ /* 0x000fc600078e00ff */
[C---:B------:R-:W-:Y:S01]  /*21c0*/  ISETP.GT.U32.AND P5, PT, R5.reuse, R38, PT ;  /* 0x000000260500720c */ /* 0x040fe20003fa4070 */
[----:B------:R-:W-:Y:S02]  /*21d0*/  IMAD.MOV R47, RZ, RZ, -R41 ;  /* 0x000000ffff2f7224 */ /* 0x000fe400078e0a29 */
[C---:B------:R-:W-:Y:S02]  /*21e0*/  IMAD R41, R5.reuse, R40, R46 ;  /* 0x0000002805297224 */ /* 0x040fe400078e022e */
[----:B------:R-:W-:Y:S01]  /*21f0*/  @!P6 IMAD.MOV R37, RZ, RZ, -R37 ;  /* 0x000000ffff25e224 */ /* 0x000fe200078e0a25 */
[----:B------:R-:W-:Y:S01]  /*2200*/  ISETP.GT.U32.AND P6, PT, R5, R42, PT ;  /* 0x0000002a0500720c */ /* 0x000fe20003fc4070 */
[----:B------:R-:W-:Y:S01]  /*2210*/  @!P0 IMAD.IADD R39, R39, 0x1, -R5 ;  /* 0x0000000127278824 */ /* 0x000fe200078e0a05 */
[----:B------:R-:W-:Y:S01]  /*2220*/  ISETP.GT.U32.AND P0, PT, R5, R41, PT ;  /* 0x000000290500720c */ /* 0x000fe20003f04070 */
[C---:B------:R-:W-:Y:S02]  /*2230*/  VIADD R53, R6.reuse, 0x36 ;  /* 0x0000003606357836 */ /* 0x040fe40000000000 */
[----:B------:R-:W-:-:S02]  /*2240*/  VIADD R51, R6, 0x38 ;  /* 0x0000003806337836 */ /* 0x000fc40000000000 */
[----:B------:R-:W-:Y:S01]  /*2250*/  @!P5 IMAD.IADD R38, R38, 0x1, -R5 ;  /* 0x000000012626d824 */ /* 0x000fe200078e0a05 */
[----:B------:R-:W-:Y:S01]  /*2260*/  IABS R52, R53 ;  /* 0x0000003500347213 */ /* 0x000fe20000000000 */
[----:B------:R-:W-:Y:S01]  /*2270*/  IMAD R40, R5, R47, R48 ;  /* 0x0000002f05287224 */ /* 0x000fe200078e0230 */
[----:B------:R-:W-:Y:S01]  /*2280*/  ISETP.GE.AND P5, PT, R49, RZ, PT ;  /* 0x000000ff3100720c */ /* 0x000fe20003fa6270 */
[----:B------:R-:W-:Y:S01]  /*2290*/  VIADD R49, R6, 0x34 ;  /* 0x0000003406317836 */ /* 0x000fe20000000000 */
[----:B------:R-:W-:Y:S01]  /*22a0*/  IABS R50, R51 ;  /* 0x0000003300327213 */ /* 0x000fe20000000000 */
[----:B------:R-:W-:-:S03]  /*22b0*/  IMAD.HI.U32 R45, R7, R52, RZ ;  /* 0x00000034072d7227 */ /* 0x000fc600078e00ff */
[----:B------:R-:W-:Y:S01]  /*22c0*/  IABS R48, R49 ;  /* 0x0000003100307213 */ /* 0x000fe20000000000 */
[--C-:B------:R-:W-:Y:S01]  /*22d0*/  @!P6 IMAD.IADD R42, R42, 0x1, -R5.reuse ;  /* 0x000000012a2ae824 */ /* 0x100fe200078e0a05 */
[----:B------:R-:W-:Y:S01]  /*22e0*/  ISETP.GT.U32.AND P6, PT, R5, R40, PT ;  /* 0x000000280500720c */ /* 0x000fe20003fc4070 */
[----:B------:R-:W-:Y:S02]  /*22f0*/  @!P0 IMAD.IADD R41, R41, 0x1, -R5 ;  /* 0x0000000129298824 */ /* 0x000fe400078e0a05 */
[----:B------:R-:W-:Y:S01]  /*2300*/  IMAD.MOV R45, RZ, RZ, -R45 ;  /* 0x000000ffff2d7224 */ /* 0x000fe200078e0a2d */
[----:B------:R-:W-:Y:S01]  /*2310*/  ISETP.GT.U32.AND P0, PT, R5, R42, PT ;  /* 0x0000002a0500720c */ /* 0x000fe20003f04070 */
[----:B------:R-:W-:-:S04]  /*2320*/  IMAD.HI.U32 R44, R7, R50, RZ ;  /* 0x00000032072c7227 */ /* 0x000fc800078e00ff */
[----:B------:R-:W-:Y:S01]  /*2330*/  @!P4 IMAD.MOV R38, RZ, RZ, -R38 ;  /* 0x000000ffff26c224 */ /* 0x000fe200078e0a26 */
[C---:B------:R-:W-:Y:S01]  /*2340*/  ISETP.GT.U32.AND P4, PT, R5.reuse, R41, PT ;  /* 0x000000290500720c */ /* 0x040fe20003f84070 */
[----:B------:R-:W-:Y:S02]  /*2350*/  IMAD R46, R5, R45, R52 ;  /* 0x0000002d052e7224 */ /* 0x000fe400078e0234 */
[----:B------:R-:W-:Y:S01]  /*2360*/  IMAD.MOV R44, RZ, RZ, -R44 ;  /* 0x000000ffff2c7224 */ /* 0x000fe200078e0a2c */
[----:B------:R-:W-:Y:S01]  /*2370*/  @!P6 IADD3 R40, R40, -R5, RZ ;  /* 0x800000052828e210 */ /* 0x000fe20007ffe0ff */
[----:B------:R-:W-:Y:S02]  /*2380*/  VIADD R55, R6, 0x32 ;  /* 0x0000003206377836 */ /* 0x000fe40000000000 */
[----:B------:R-:W-:Y:S01]  /*2390*/  IMAD.HI.U32 R45, R7, R48, RZ ;  /* 0x00000030072d7227 */ /* 0x000fe200078e00ff */
[----:B------:R-:W-:-:S03]  /*23a0*/  ISETP.GT.U32.AND P6, PT, R5, R40, PT ;  /* 0x000000280500720c */ /* 0x000fc60003fc4070 */
[C---:B------:R-:W-:Y:S01]  /*23b0*/  IMAD R44, R5.reuse, R44, R50 ;  /* 0x0000002c052c7224 */ /* 0x040fe200078e0232 */
[----:B------:R-:W-:Y:S01]  /*23c0*/  IABS R50, R55 ;  /* 0x0000003700327213 */ /* 0x000fe20000000000 */
[----:B------:R-:W-:Y:S02]  /*23d0*/  IMAD.MOV R45, RZ, RZ, -R45 ;  /* 0x000000ffff2d7224 */ /* 0x000fe400078e0a2d */
[----:B------:R-:W-:Y:S01]  /*23e0*/  @!P3 IMAD.MOV R39, RZ, RZ, -R39 ;  /* 0x000000ffff27b224 */ /* 0x000fe200078e0a27 */
[C---:B------:R-:W-:Y:S01]  /*23f0*/  ISETP.GT.U32.AND P3, PT, R5.reuse, R44, PT ;  /* 0x0000002c0500720c */ /* 0x040fe20003f64070 */
[----:B------:R-:W-:Y:S02]  /*2400*/  IMAD R48, R5, R45, R48 ;  /* 0x0000002d05307224 */ /* 0x000fe400078e0230 */
[----:B------:R-:W-:-:S04]  /*2410*/  IMAD.HI.U32 R47, R7, R50, RZ ;  /* 0x00000032072f7227 */ /* 0x000fc800078e00ff */
[----:B------:R-:W-:Y:S01]  /*2420*/  @!P4 IMAD.IADD R41, R41, 0x1, -R5 ;  /* 0x000000012929c824 */ /* 0x000fe200078e0a05 */
[C---:B------:R-:W-:Y:S01]  /*2430*/  ISETP.GT.U32.AND P4, PT, R5.reuse, R48, PT ;  /* 0x000000300500720c */ /* 0x040fe20003f84070 */
[----:B------:R-:W-:Y:S02]  /*2440*/  IMAD.MOV R47, RZ, RZ, -R47 ;  /* 0x000000ffff2f7224 */ /* 0x000fe400078e0a2f */
[--C-:B------:R-:W-:Y:S01]  /*2450*/  @!P0 IMAD.IADD R42, R42, 0x1, -R5.reuse ;  /* 0x000000012a2a8824 */ /* 0x100fe200078e0a05 */
[C---:B------:R-:W-:Y:S01]  /*2460*/  ISETP.GT.U32.AND P0, PT, R5.reuse, R46, PT ;  /* 0x0000002e0500720c */ /* 0x040fe20003f04070 */
[C---:B------:R-:W-:Y:S02]  /*2470*/  VIADD R57, R6.reuse, 0x30 ;  /* 0x0000003006397836 */ /* 0x040fe40000000000 */
[C---:B------:R-:W-:Y:S02]  /*2480*/  IMAD R50, R5.reuse, R47, R50 ;  /* 0x0000002f05327224 */ /* 0x040fe400078e0232 */
[----:B------:R-:W-:Y:S01]  /*2490*/  VIADD R59, R6, 0x2e ;  /* 0x0000002e063b7836 */ /* 0x000fe20000000000 */
[----:B------:R-:W-:Y:S01]  /*24a0*/  IABS R52, R57 ;  /* 0x0000003900347213 */ /* 0x000fe20000000000 */
[--C-:B------:R-:W-:Y:S01]  /*24b0*/  @!P3 IMAD.IADD R44, R44, 0x1, -R5.reuse ;  /* 0x000000012c2cb824 */ /* 0x100fe200078e0a05 */
[----:B------:R-:W-:Y:S01]  /*24c0*/  ISETP.GT.U32.AND P3, PT, R5, R50, PT ;  /* 0x000000320500720c */ /* 0x000fe20003f64070 */
[----:B------:R-:W-:Y:S01]  /*24d0*/  @!P6 IMAD.IADD R40, R40, 0x1, -R5 ;  /* 0x000000012828e824 */ /* 0x000fe200078e0a05 */
[----:B------:R-:W-:Y:S01]  /*24e0*/  ISETP.GE.AND P6, PT, R51, RZ, PT ;  /* 0x000000ff3300720c */ /* 0x000fe20003fc6270 */
[----:B------:R-:W-:Y:S01]  /*24f0*/  VIADD R51, R6, 0x2c ;  /* 0x0000002c06337836 */ /* 0x000fe20000000000 */
[----:B------:R-:W-:Y:S01]  /*2500*/  IABS R54, R59 ;  /* 0x0000003b00367213 */ /* 0x000fe20000000000 */
[----:B------:R-:W-:-:S03]  /*2510*/  IMAD.HI.U32 R45, R7, R52, RZ ;  /* 0x00000034072d7227 */ /* 0x000fc600078e00ff */
[----:B------:R-:W-:Y:S01]  /*2520*/  IABS R56, R51 ;  /* 0x0000003300387213 */ /* 0x000fe20000000000 */
[--C-:B------:R-:W-:Y:S01]  /*2530*/  @!P4 IMAD.IADD R48, R48, 0x1, -R5.reuse ;  /* 0x000000013030c824 */ /* 0x100fe200078e0a05 */
[----:B------:R-:W-:Y:S01]  /*2540*/  ISETP.GT.U32.AND P4, PT, R5, R44, PT ;  /* 0x0000002c0500720c */ /* 0x000fe20003f84070 */
[----:B------:R-:W-:Y:S01]  /*2550*/  @!P0 IMAD.IADD R46, R46, 0x1, -R5 ;  /* 0x000000012e2e8824 */ /* 0x000fe200078e0a05 */
[----:B------:R-:W-:Y:S01]  /*2560*/  ISETP.GE.AND P0, PT, R53, RZ, PT ;  /* 0x000000ff3500720c */ /* 0x000fe20003f06270 */
[----:B------:R-:W-:Y:S01]  /*2570*/  IMAD.HI.U32 R47, R7, R54, RZ ;  /* 0x00000036072f7227 */ /* 0x000fe200078e00ff */
[----:B------:R-:W-:-:S03]  /*2580*/  IADD3 R53, R6, 0x2a, RZ ;  /* 0x0000002a06357810 */ /* 0x000fc60007ffe0ff */
[----:B------:R-:W-:Y:S01]  /*2590*/  IMAD.MOV R45, RZ, RZ, -R45 ;  /* 0x000000ffff2d7224 */ /* 0x000fe200078e0a2d */
[----:B------:R-:W-:Y:S01]  /*25a0*/  IABS R58, R53 ;  /* 0x00000035003a7213 */ /* 0x000fe20000000000 */
[----:B------:R-:W-:Y:S01]  /*25b0*/  @!P2 IMAD.MOV R42, RZ, RZ, -R42 ;  /* 0x000000ffff2aa224 */ /* 0x000fe200078e0a2a */
[C---:B------:R-:W-:Y:S01]  /*25c0*/  ISETP.GT.U32.AND P2, PT, R5.reuse, R46, PT ;  /* 0x0000002e0500720c */ /* 0x040fe20003f44070 */
[----:B------:R-:W-:Y:S02]  /*25d0*/  IMAD.MOV R47, RZ, RZ, -R47 ;  /* 0x000000ffff2f7224 */ /* 0x000fe400078e0a2f */
[----:B------:R-:W-:Y:S02]  /*25e0*/  IMAD R52, R5, R45, R52 ;  /* 0x0000002d05347224 */ /* 0x000fe400078e0234 */
[----:B------:R-:W-:-:S04]  /*25f0*/  IMAD.HI.U32 R45, R7, R56, RZ ;  /* 0x00000038072d7227 */ /* 0x000fc800078e00ff */
[----:B------:R-:W-:Y:S01]  /*2600*/  @!P3 IMAD.IADD R50, R50, 0x1, -R5 ;  /* 0x000000013232b824 */ /* 0x000fe200078e0a05 */
[C---:B------:R-:W-:Y:S01]  /*2610*/  ISETP.GT.U32.AND P3, PT, R5.reuse, R48, PT ;  /* 0x000000300500720c */ /* 0x040fe20003f64070 */
[----:B------:R-:W-:Y:S02]  /*2620*/  IMAD R54, R5, R47, R54 ;  /* 0x0000002f05367224 */ /* 0x000fe400078e0236 */
[----:B------:R-:W-:Y:S02]  /*2630*/  IMAD.MOV R47, RZ, RZ, -R45 ;  /* 0x000000ffff2f7224 */ /* 0x000fe400078e0a2d */
[----:B------:R-:W-:Y:S01]  /*2640*/  @!P4 IMAD.IADD R44, R44, 0x1, -R5 ;  /* 0x000000012c2cc824 */ /* 0x000fe200078e0a05 */
[----:B------:R-:W-:Y:S01]  /*2650*/  ISETP.GE.AND P4, PT, R49, RZ, PT ;  /* 0x000000ff3100720c */ /* 0x000fe20003f86270 */
[----:B------:R-:W-:-:S04]  /*2660*/  IMAD.HI.U32 R45, R7, R58, RZ ;  /* 0x0000003a072d7227 */ /* 0x000fc800078e00ff */
[--C-:B------:R-:W-:Y:S01]  /*2670*/  @!P2 IMAD.IADD R46, R46, 0x1, -R5.reuse ;  /* 0x000000012e2ea824 */ /* 0x100fe200078e0a05 */
[----:B------:R-:W-:Y:S01]  /*2680*/  IADD3 R45, -R45, RZ, RZ ;  /* 0x000000ff2d2d7210 */ /* 0x000fe20007ffe1ff */
[C---:B------:R-:W-:Y:S01]  /*2690*/  IMAD R56, R5.reuse, R47, R56 ;  /* 0x0000002f05387224 */ /* 0x040fe200078e0238 */
[----:B------:R-:W-:Y:S01]  /*26a0*/  ISETP.GT.U32.AND P2, PT, R5, R54, PT ;  /* 0x000000360500720c */ /* 0x000fe20003f44070 */
[----:B------:R-:W-:Y:S01]  /*26b0*/  @!P3 IMAD.IADD R48, R48, 0x1, -R5 ;  /* 0x000000013030b824 */ /* 0x000fe200078e0a05 */
[----:B------:R-:W-:Y:S01]  /*26c0*/  ISETP.GE.AND P3, PT, R55, RZ, PT ;  /* 0x000000ff3700720c */ /* 0x000fe20003f66270 */
[C---:B------:R-:W-:Y:S02]  /*26d0*/  IMAD R58, R5.reuse, R45, R58 ;  /* 0x0000002d053a7224 */ /* 0x040fe400078e023a */
[----:B------:R-:W-:Y:S01]  /*26e0*/  @!P0 IMAD.MOV R46, RZ, RZ, -R46 ;  /* 0x000000ffff2e8224 */ /* 0x000fe200078e0a2e */
[C---:B------:R-:W-:Y:S01]  /*26f0*/  ISETP.GT.U32.AND P0, PT, R5.reuse, R56, PT ;  /* 0x000000380500720c */ /* 0x040fe20003f04070 */
[----:B------:R-:W-:Y:S01]  /*2700*/  @!P5 IMAD.MOV R40, RZ, RZ, -R40 ;  /* 0x000000ffff28d224 */ /* 0x000fe200078e0a28 */
[C---:B------:R-:W-:Y:S01]  /*2710*/  ISETP.GT.U32.AND P5, PT, R5.reuse, R52, PT ;  /* 0x000000340500720c */ /* 0x040fe20003fa4070 */
[----:B------:R-:W-:Y:S01]  /*2720*/  @!P1 IMAD.MOV R41, RZ, RZ, -R41 ;  /* 0x000000ffff299224 */ /* 0x000fe200078e0a29 */
[C---:B------:R-:W-:Y:S01]  /*2730*/  ISETP.GT.U32.AND P1, PT, R5.reuse, R50, PT ;  /* 0x000000320500720c */ /* 0x040fe20003f24070 */
[----:B------:R-:W-:Y:S01]  /*2740*/  @!P4 IMAD.MOV R48, RZ, RZ, -R48 ;  /* 0x000000ffff30c224 */ /* 0x000fe200078e0a30 */
[----:B------:R-:W-:Y:S01]  /*2750*/  ISETP.GT.U32.AND P4, PT, R5, R58, PT ;  /* 0x0000003a0500720c */ /* 0x000fe20003f84070 */
[----:B------:R-:W-:-:S02]  /*2760*/  VIADD R49, R6, 0x28 ;  /* 0x0000002806317836 */ /* 0x000fc40000000000 */
[----:B------:R-:W-:Y:S02]  /*2770*/  VIADD R47, R6, 0x26 ;  /* 0x00000026062f7836 */ /* 0x000fe40000000000 */
[--C-:B------:R-:W-:Y:S01]  /*2780*/  @!P2 IMAD.IADD R54, R54, 0x1, -R5.reuse ;  /* 0x000000013636a824 */ /* 0x100fe200078e0a05 */
[----:B------:R-:W-:Y:S01]  /*2790*/  IABS R60, R49 ;  /* 0x00000031003c7213 */ /* 0x000fe20000000000 */
[--C-:B------:R-:W-:Y:S01]  /*27a0*/  @!P0 IMAD.IADD R56, R56, 0x1, -R5.reuse ;  /* 0x0000000138388824 */ /* 0x100fe200078e0a05 */
[----:B------:R-:W-:Y:S01]  /*27b0*/  IABS R62, R47 ;  /* 0x0000002f003e7213 */ /* 0x000fe20000000000 */
[--C-:B------:R-:W-:Y:S01]  /*27c0*/  @!P5 IMAD.IADD R52, R52, 0x1, -R5.reuse ;  /* 0x000000013434d824 */ /* 0x100fe200078e0a05 */
[----:B------:R-:W-:Y:S01]  /*27d0*/  ISETP.GE.AND P0, PT, R47, RZ, PT ;  /* 0x000000ff2f00720c */ /* 0x000fe20003f06270 */
[----:B------:R-:W-:Y:S01]  /*27e0*/  IMAD.HI.U32 R45, R7, R60, RZ ;  /* 0x0000003c072d7227 */ /* 0x000fe200078e00ff */
[----:B------:R-:W-:Y:S02]  /*27f0*/  IADD3 R47, R6, 0x24, RZ ;  /* 0x00000024062f7810 */ /* 0x000fe40007ffe0ff */
[----:B------:R-:W-:Y:S01]  /*2800*/  ISETP.GT.U32.AND P2, PT, R5, R52, PT ;  /* 0x000000340500720c */ /* 0x000fe20003f44070 */
[--C-:B------:R-:W-:Y:S01]  /*2810*/  @!P1 IMAD.IADD R50, R50, 0x1, -R5.reuse ;  /* 0x0000000132329824 */ /* 0x100fe200078e0a05 */
[----:B------:R-:W-:Y:S01]  /*2820*/  ISETP.GE.AND P1, PT, R57, RZ, PT ;  /* 0x000000ff3900720c */ /* 0x000fe20003f26270 */
[----:B------:R-:W-:Y:S01]  /*2830*/  @!P4 IMAD.IADD R58, R58, 0x1, -R5 ;  /* 0x000000013a3ac824 */ /* 0x000fe200078e0a05 */
[----:B------:R-:W-:Y:S01]  /*2840*/  ISETP.GT.U32.AND P4, PT, R5, R56, PT ;  /* 0x000000380500720c */ /* 0x000fe20003f84070 */
[----:B------:R-:W-:Y:S01]  /*2850*/  IMAD.MOV R45, RZ, RZ, -R45 ;  /* 0x000000ffff2d7224 */ /* 0x000fe200078e0a2d */
[----:B------:R-:W-:Y:S01]  /*2860*/  IABS R64, R47 ;  /* 0x0000002f00407213 */ /* 0x000fe20000000000 */
[----:B------:R-:W-:Y:S01]  /*2870*/  @!P3 IMAD.MOV R50, RZ, RZ, -R50 ;  /* 0x000000ffff32b224 */ /* 0x000fe200078e0a32 */
[----:B------:R-:W-:Y:S01]  /*2880*/  ISETP.GE.AND P3, PT, R51, RZ, PT ;  /* 0x000000ff3300720c */ /* 0x000fe20003f66270 */
[----:B------:R-:W-:Y:S01]  /*2890*/  IMAD R60, R5, R45, R60 ;  /* 0x0000002d053c7224 */ /* 0x000fe200078e023c */
[----:B------:R-:W-:Y:S01]  /*28a0*/  ISETP.GE.AND P5, PT, R59, RZ, PT ;  /* 0x000000ff3b00720c */ /* 0x000fe20003fa6270 */
[----:B------:R-:W-:-:S04]  /*28b0*/  IMAD.HI.U32 R45, R7, R62, RZ ;  /* 0x0000003e072d7227 */ /* 0x000fc800078e00ff */
[----:B------:R-:W-:Y:S02]  /*28c0*/  IMAD.MOV R45, RZ, RZ, -R45 ;  /* 0x000000ffff2d7224 */ /* 0x000fe400078e0a2d */
[----:B------:R-:W-:Y:S01]  /*28d0*/  @!P6 IMAD.MOV R44, RZ, RZ, -R44 ;  /* 0x000000ffff2ce224 */ /* 0x000fe200078e0a2c */
[C---:B------:R-:W-:Y:S01]  /*28e0*/  ISETP.GT.U32.AND P6, PT, R5.reuse, R54, PT ;  /* 0x000000360500720c */ /* 0x040fe20003fc4070 */
[--C-:B------:R-:W-:Y:S01]  /*28f0*/  @!P4 IMAD.IADD R56, R56, 0x1, -R5.reuse ;  /* 0x000000013838c824 */ /* 0x100fe200078e0a05 */
[C---:B------:R-:W-:Y:S01]  /*2900*/  ISETP.GT.U32.AND P4, PT, R5.reuse, R60, PT ;  /* 0x0000003c0500720c */ /* 0x040fe20003f84070 */
[----:B------:R-:W-:Y:S02]  /*2910*/  IMAD R62, R5, R45, R62 ;  /* 0x0000002d053e7224 */ /* 0x000fe400078e023e */
[----:B------:R-:W-:Y:S01]  /*2920*/  @!P2 IMAD.IADD R52, R52, 0x1, -R5 ;  /* 0x000000013434a824 */ /* 0x000fe200078e0a05 */
[----:B------:R-:W-:Y:S01]  /*2930*/  ISETP.GE.AND P2, PT, R53, RZ, PT ;  /* 0x000000ff3500720c */ /* 0x000fe20003f46270 */
[----:B------:R-:W-:Y:S01]  /*2940*/  @!P3 IMAD.MOV R56, RZ, RZ, -R56 ;  /* 0x000000ffff38b224 */ /* 0x000fe200078e0a38 */
[C---:B------:R-:W-:Y:S01]  /*2950*/  ISETP.GT.U32.AND P3, PT, R5.reuse, R62, PT ;  /* 0x0000003e0500720c */ /* 0x040fe20003f64070 */
[----:B------:R-:W-:Y:S01]  /*2960*/  @!P1 IMAD.MOV R52, RZ, RZ, -R52 ;  /* 0x000000ffff349224 */ /* 0x000fe200078e0a34 */
[----:B------:R-:W-:Y:S01]  /*2970*/  ISETP.GT.U32.AND P1, PT, R5, R58, PT ;  /* 0x0000003a0500720c */ /* 0x000fe20003f24070 */
[----:B------:R-:W-:-:S02]  /*2980*/  VIADD R51, R6, 0x20 ;  /* 0x0000002006337836 */ /* 0x000fc40000000000 */
[----:B------:R-:W-:Y:S01]  /*2990*/  @!P6 IMAD.IADD R54, R54, 0x1, -R5 ;  /* 0x000000013636e824 */ /* 0x000fe200078e0a05 */
[----:B------:R-:W-:Y:S01]  /*29a0*/  ISETP.GE.AND P6, PT, R49, RZ, PT ;  /* 0x000000ff3100720c */ /* 0x000fe20003fc6270 */
[----:B------:R-:W-:Y:S01]  /*29b0*/  VIADD R49, R6, 0x22 ;  /* 0x0000002206317836 */ /* 0x000fe20000000000 */
[----:B------:R-:W-:Y:S01]  /*29c0*/  IABS R68, R51 ;  /* 0x0000003300447213 */ /* 0x000fe20000000000 */
[----:B------:R-:W-:-:S03]  /*29d0*/  IMAD.HI.U32 R45, R7, R64, RZ ;  /* 0x00000040072d7227 */ /* 0x000fc600078e00ff */
[----:B------:R-:W-:Y:S01]  /*29e0*/  IABS R66, R49 ;  /* 0x0000003100427213 */ /* 0x000fe20000000000 */
[--C-:B------:R-:W-:Y:S02]  /*29f0*/  @!P3 IMAD.IADD R62, R62, 0x1, -R5.reuse ;  /* 0x000000013e3eb824 */ /* 0x100fe400078e0a05 */
[----:B------:R-:W-:Y:S01]  /*2a00*/  @!P1 IMAD.IADD R58, R58, 0x1, -R5 ;  /* 0x000000013a3a9824 */ /* 0x000fe200078e0a05 */
[----:B------:R-:W-:Y:S01]  /*2a10*/  ISETP.GE.AND P1, PT, R49, RZ, PT ;  /* 0x000000ff3100720c */ /* 0x000fe20003f26270 */
[----:B------:R-:W-:Y:S01]  /*2a20*/  IMAD.MOV R49, RZ, RZ, -R45 ;  /* 0x000000ffff317224 */ /* 0x000fe200078e0a2d */
[----:B------:R-:W-:Y:S01]  /*2a30*/  ISETP.GT.U32.AND P3, PT, R5, R62, PT ;  /* 0x0000003e0500720c */ /* 0x000fe20003f64070 */
[----:B------:R-:W-:-:S04]  /*2a40*/  IMAD.HI.U32 R45, R7, R68, RZ ;  /* 0x00000044072d7227 */ /* 0x000fc800078e00ff */
[----:B------:R-:W-:Y:S01]  /*2a50*/  IMAD R64, R5, R49, R64 ;  /* 0x0000003105407224 */ /* 0x000fe200078e0240 */
[----:B------:R-:W-:Y:S01]  /*2a60*/  IADD3 R49, -R45, RZ, RZ ;  /* 0x000000ff2d317210 */ /* 0x000fe20007ffe1ff */
[--C-:B------:R-:W-:Y:S02]  /*2a70*/  @!P4 IMAD.IADD R60, R60, 0x1, -R5.reuse ;  /* 0x000000013c3cc824 */ /* 0x100fe400078e0a05 */
[----:B------:R-:W-:Y:S02]  /*2a80*/  VIADD R53, R6, 0x1e ;  /* 0x0000001e06357836 */ /* 0x000fe40000000000 */
[C---:B------:R-:W-:Y:S01]  /*2a90*/  IMAD R68, R5.reuse, R49, R68 ;  /* 0x0000003105447224 */ /* 0x040fe200078e0244 */
[C---:B------:R-:W-:Y:S01]  /*2aa0*/  ISETP.GT.U32.AND P4, PT, R5.reuse, R60, PT ;  /* 0x0000003c0500720c */ /* 0x040fe20003f84070 */
[----:B------:R-:W-:Y:S01]  /*2ab0*/  @!P3 IMAD.IADD R62, R62, 0x1, -R5 ;  /* 0x000000013e3eb824 */ /* 0x000fe200078e0a05 */
[----:B------:R-:W-:Y:S01]  /*2ac0*/  IABS R70, R53 ;  /* 0x0000003500467213 */ /* 0x000fe20000000000 */
[----:B------:R-:W-:Y:S01]  /*2ad0*/  @!P5 IMAD.MOV R54, RZ, RZ, -R54 ;  /* 0x000000ffff36d224 */ /* 0x000fe200078e0a36 */
[----:B------:R-:W-:Y:S01]  /*2ae0*/  ISETP.GT.U32.AND P3, PT, R5, R68, PT ;  /* 0x000000440500720c */ /* 0x000fe20003f64070 */
[----:B------:R-:W-:Y:S01]  /*2af0*/  VIADD R55, R6, 0x1a ;  /* 0x0000001a06377836 */ /* 0x000fe20000000000 */
[----:B------:R-:W-:Y:S01]  /*2b00*/  ISETP.GE.AND P5, PT, R47, RZ, PT ;  /* 0x000000ff2f00720c */ /* 0x000fe20003fa6270 */
[----:B------:R-:W-:-:S03]  /*2b10*/  IMAD.HI.U32 R47, R7, R66, RZ ;  /* 0x00000042072f7227 */ /* 0x000fc600078e00ff */
[----:B------:R-:W-:Y:S01]  /*2b20*/  IABS R74, R55 ;  /* 0x00000037004a7213 */ /* 0x000fe20000000000 */
[----:B------:R-:W-:-:S04]  /*2b30*/  IMAD.HI.U32 R45, R7, R70, RZ ;  /* 0x00000046072d7227 */ /* 0x000fc800078e00ff */
[--C-:B------:R-:W-:Y:S01]  /*2b40*/  @!P4 IMAD.IADD R60, R60, 0x1, -R5.reuse ;  /* 0x000000013c3cc824 */ /* 0x100fe200078e0a05 */
[C---:B------:R-:W-:Y:S01]  /*2b50*/  ISETP.GT.U32.AND P4, PT, R5.reuse, R64, PT ;  /* 0x000000400500720c */ /* 0x040fe20003f84070 */
[----:B------:R-:W-:Y:S02]  /*2b60*/  @!P3 IMAD.IADD R68, R68, 0x1, -R5 ;  /* 0x000000014444b824 */ /* 0x000fe400078e0a05 */
[----:B------:R-:W-:Y:S02]  /*2b70*/  IMAD.MOV R47, RZ, RZ, -R47 ;  /* 0x000000ffff2f7224 */ /* 0x000fe400078e0a2f */
[----:B------:R-:W-:Y:S01]  /*2b80*/  IMAD.MOV R45, RZ, RZ, -R45 ;  /* 0x000000ffff2d7224 */ /* 0x000fe200078e0a2d */
[C---:B------:R-:W-:Y:S01]  /*2b90*/  ISETP.GT.U32.AND P3, PT, R5.reuse, R68, PT ;  /* 0x000000440500720c */ /* 0x040fe20003f64070 */
[C---:B------:R-:W-:Y:S02]  /*2ba0*/  IMAD R66, R5.reuse, R47, R66 ;  /* 0x0000002f05427224 */ /* 0x040fe400078e0242 */
[----:B------:R-:W-:-:S02]  /*2bb0*/  IMAD R70, R5, R45, R70 ;  /* 0x0000002d05467224 */ /* 0x000fc400078e0246 */
[----:B------:R-:W-:-:S04]  /*2bc0*/  IMAD.HI.U32 R47, R7, R74, RZ ;  /* 0x0000004a072f7227 */ /* 0x000fc800078e00ff */
[----:B------:R-:W-:Y:S02]  /*2bd0*/  IMAD.MOV R47, RZ, RZ, -R47 ;  /* 0x000000ffff2f7224 */ /* 0x000fe400078e0a2f */
[----:B------:R-:W-:Y:S01]  /*2be0*/  @!P0 IMAD.MOV R62, RZ, RZ, -R62 ;  /* 0x000000ffff3e8224 */ /* 0x000fe200078e0a3e */
[C---:B------:R-:W-:Y:S01]  /*2bf0*/  ISETP.GT.U32.AND P0, PT, R5.reuse, R70, PT ;  /* 0x000000460500720c */ /* 0x040fe20003f04070 */
[----:B------:R-:W-:Y:S01]  /*2c00*/  @!P6 IMAD.MOV R60, RZ, RZ, -R60 ;  /* 0x000000ffff3ce224 */ /* 0x000fe200078e0a3c */
[C---:B------:R-:W-:Y:S01]  /*2c10*/  ISETP.GT.U32.AND P6, PT, R5.reuse, R66, PT ;  /* 0x000000420500720c */ /* 0x040fe20003fc4070 */
[--C-:B------:R-:W-:Y:S02]  /*2c20*/  @!P4 IMAD.IADD R64, R64, 0x1, -R5.reuse ;  /* 0x000000014040c824 */ /* 0x100fe400078e0a05 */
[C---:B------:R-:W-:Y:S02]  /*2c30*/  IMAD R74, R5.reuse, R47, R74 ;  /* 0x0000002f054a7224 */ /* 0x040fe400078e024a */
[----:B------:R-:W-:Y:S01]  /*2c40*/  @!P3 IMAD.IADD R68, R68, 0x1, -R5 ;  /* 0x000000014444b824 */ /* 0x000fe200078e0a05 */
[C---:B------:R-:W-:Y:S01]  /*2c50*/  ISETP.GT.U32.AND P4, PT, R5.reuse, R64, PT ;  /* 0x000000400500720c */ /* 0x040fe20003f84070 */
[----:B------:R-:W-:Y:S01]  /*2c60*/  @!P2 IMAD.MOV R58, RZ, RZ, -R58 ;  /* 0x000000ffff3aa224 */ /* 0x000fe200078e0a3a */
[----:B------:R-:W-:Y:S01]  /*2c70*/  ISETP.GT.U32.AND P3, PT, R5, R74, PT ;  /* 0x0000004a0500720c */ /* 0x000fe20003f64070 */
[C---:B------:R-:W-:Y:S01]  /*2c80*/  VIADD R57, R6.reuse, 0x18 ;  /* 0x0000001806397836 */ /* 0x040fe20000000000 */
[----:B------:R-:W-:Y:S01]  /*2c90*/  ISETP.GE.AND P2, PT, R51, RZ, PT ;  /* 0x000000ff3300720c */ /* 0x000fe20003f46270 */
[----:B------:R-:W-:-:S02]  /*2ca0*/  VIADD R51, R6, 0x1c ;  /* 0x0000001c06337836 */ /* 0x000fc40000000000 */
[--C-:B------:R-:W-:Y:S01]  /*2cb0*/  @!P0 IMAD.IADD R70, R70, 0x1, -R5.reuse ;  /* 0x0000000146468824 */ /* 0x100fe200078e0a05 */
[----:B------:R-:W-:Y:S01]  /*2cc0*/  IABS R76, R57 ;  /* 0x00000039004c7213 */ /* 0x000fe20000000000 */
[----:B------:R-:W-:Y:S01]  /*2cd0*/  @!P6 IMAD.IADD R66, R66, 0x1, -R5 ;  /* 0x000000014242e824 */ /* 0x000fe200078e0a05 */
[----:B------:R-:W-:Y:S01]  /*2ce0*/  IABS R72, R51 ;  /* 0x0000003300487213 */ /* 0x000fe20000000000 */
[----:B------:R-:W-:Y:S01]  /*2cf0*/  VIADD R59, R6, 0x14 ;  /* 0x00000014063b7836 */ /* 0x000fe20000000000 */
[----:B------:R-:W-:Y:S01]  /*2d00*/  ISETP.GT.U32.AND P0, PT, R5, R70, PT ;  /* 0x000000460500720c */ /* 0x000fe20003f04070 */
[----:B------:R-:W-:Y:S01]  /*2d10*/  IMAD.HI.U32 R49, R7, R76, RZ ;  /* 0x0000004c07317227 */ /* 0x000fe200078e00ff */
[----:B------:R-:W-:Y:S02]  /*2d20*/  @!P4 IADD3 R64, R64, -R5, RZ ;  /* 0x800000054040c210 */ /* 0x000fe40007ffe0ff */
[----:B------:R-:W-:Y:S01]  /*2d30*/  ISETP.GT.U32.AND P6, PT, R5, R66, PT ;  /* 0x000000420500720c */ /* 0x000fe20003fc4070 */
[----:B------:R-:W-:Y:S01]  /*2d40*/  IMAD.HI.U32 R45, R7, R72, RZ ;  /* 0x00000048072d7227 */ /* 0x000fe200078e00ff */
[----:B------:R-:W-:-:S02]  /*2d50*/  ISETP.GE.AND P4, PT, R53, RZ, PT ;  /* 0x000000ff3500720c */ /* 0x000fc40003f86270 */
[----:B------:R-:W-:Y:S01]  /*2d60*/  IABS R80, R59 ;  /* 0x0000003b00507213 */ /* 0x000fe20000000000 */
[----:B------:R-:W-:Y:S02]  /*2d70*/  @!P3 IMAD.IADD R74, R74, 0x1, -R5 ;  /* 0x000000014a4ab824 */ /* 0x000fe400078e0a05 */
[----:B------:R-:W-:Y:S02]  /*2d80*/  VIADD R53, R6, 0x16 ;  /* 0x0000001606357836 */ /* 0x000fe40000000000 */
[----:B------:R-:W-:Y:S02]  /*2d90*/  IMAD.MOV R49, RZ, RZ, -R49 ;  /* 0x000000ffff317224 */ /* 0x000fe400078e0a31 */
[----:B------:R-:W-:Y:S01]  /*2da0*/  IMAD.MOV R45, RZ, RZ, -R45 ;  /* 0x000000ffff2d7224 */ /* 0x000fe200078e0a2d */
[----:B------:R-:W-:Y:S01]  /*2db0*/  IABS R78, R53 ;  /* 0x00000035004e7213 */ /* 0x000fe20000000000 */
[----:B------:R-:W-:Y:S01]  /*2dc0*/  @!P5 IMAD.MOV R64, RZ, RZ, -R64 ;  /* 0x000000ffff40d224 */ /* 0x000fe200078e0a40 */
[C---:B------:R-:W-:Y:S01]  /*2dd0*/  ISETP.GT.U32.AND P5, PT, R5.reuse, R74, PT ;  /* 0x0000004a0500720c */ /* 0x040fe20003fa4070 */
[----:B------:R-:W-:-:S02]  /*2de0*/  IMAD R76, R5, R49, R76 ;  /* 0x00000031054c7224 */ /* 0x000fc400078e024c */
[----:B------:R-:W-:-:S04]  /*2df0*/  IMAD.HI.U32 R47, R7, R80, RZ ;  /* 0x00000050072f7227 */ /* 0x000fc800078e00ff */
[C---:B------:R-:W-:Y:S02]  /*2e00*/  IMAD R72, R5.reuse, R45, R72 ;  /* 0x0000002d05487224 */ /* 0x040fe400078e0248 */
[----:B------:R-:W-:Y:S01]  /*2e10*/  @!P0 IMAD.IADD R70, R70, 0x1, -R5 ;  /* 0x0000000146468824 */ /* 0x000fe200078e0a05 */
[----:B------:R-:W-:Y:S01]  /*2e20*/  ISETP.GT.U32.AND P0, PT, R5, R76, PT ;  /* 0x0000004c0500720c */ /* 0x000fe20003f04070 */
[----:B------:R-:W-:Y:S02]  /*2e30*/  IMAD.MOV R47, RZ, RZ, -R47 ;  /* 0x000000ffff2f7224 */ /* 0x000fe400078e0a2f */
[----:B------:R-:W-:Y:S02]  /*2e40*/  VIADD R63, R6, 0x10 ;  /* 0x00000010063f7836 */ /* 0x000fe40000000000 */
[----:B------:R-:W-:-:S03]  /*2e50*/  IMAD.HI.U32 R45, R7, R78, RZ ;  /* 0x0000004e072d7227 */ /* 0x000fc600078e00ff */
[----:B------:R-:W-:Y:S01]  /*2e60*/  IABS R84, R63 ;  /* 0x0000003f00547213 */ /* 0x000fe20000000000 */
[----:B------:R-:W-:Y:S01]  /*2e70*/  @!P6 IMAD.IADD R66, R66, 0x1, -R5 ;  /* 0x000000014242e824 */ /* 0x000fe200078e0a05 */
[C---:B------:R-:W-:Y:S01]  /*2e80*/  ISETP.GT.U32.AND P6, PT, R5.reuse, R72, PT ;  /* 0x000000480500720c */ /* 0x040fe20003fc4070 */
[C---:B------:R-:W-:Y:S02]  /*2e90*/  IMAD R80, R5.reuse, R47, R80 ;  /* 0x0000002f05507224 */ /* 0x040fe400078e0250 */
[----:B------:R-:W-:Y:S02]  /*2ea0*/  IMAD.MOV R45, RZ, RZ, -R45 ;  /* 0x000000ffff2d7224 */ /* 0x000fe400078e0a2d */
[----:B------:R-:W-:Y:S02]  /*2eb0*/  VIADD R61, R6, 0x12 ;  /* 0x00000012063d7836 */ /* 0x000fe40000000000 */
[----:B------:R-:W-:Y:S01]  /*2ec0*/  @!P5 IMAD.IADD R74, R74, 0x1, -R5 ;  /* 0x000000014a4ad824 */ /* 0x000fe200078e0a05 */
[C---:B------:R-:W-:Y:S01]  /*2ed0*/  ISETP.GT.U32.AND P5, PT, R5.reuse, R80, PT ;  /* 0x000000500500720c */ /* 0x040fe20003fa4070 */
[----:B------:R-:W-:Y:S01]  /*2ee0*/  IMAD R78, R5, R45, R78 ;  /* 0x0000002d054e7224 */ /* 0x000fe200078e024e */
[----:B------:R-:W-:Y:S01]  /*2ef0*/  IABS R82, R61 ;  /* 0x0000003d00527213 */ /* 0x000fe20000000000 */
[----:B------:R-:W-:-:S04]  /*2f00*/  IMAD.HI.U32 R45, R7, R84, RZ ;  /* 0x00000054072d7227 */ /* 0x000fc800078e00ff */
[----:B------:R-:W-:Y:S02]  /*2f10*/  VIADD R65, R6, 0xe ;  /* 0x0000000e06417836 */ /* 0x000fe40000000000 */
[----:B------:R-:W-:Y:S02]  /*2f20*/  @!P0 IMAD.IADD R76, R76, 0x1, -R5 ;  /* 0x000000014c4c8824 */ /* 0x000fe400078e0a05 */
[----:B------:R-:W-:Y:S01]  /*2f30*/  IMAD.MOV R47, RZ, RZ, -R45 ;  /* 0x000000ffff2f7224 */ /* 0x000fe200078e0a2d */
[----:B------:R-:W-:Y:S01]  /*2f40*/  IABS R86, R65 ;  /* 0x0000004100567213 */ /* 0x000fe20000000000 */
[--C-:B------:R-:W-:Y:S01]  /*2f50*/  @!P6 IMAD.IADD R72, R72, 0x1, -R5.reuse ;  /* 0x000000014848e824 */ /* 0x100fe200078e0a05 */
[----:B------:R-:W-:Y:S01]  /*2f60*/  ISETP.GT.U32.AND P0, PT, R5, R76, PT ;  /* 0x0000004c0500720c */ /* 0x000fe20003f04070 */
[----:B------:R-:W-:Y:S01]  /*2f70*/  IMAD.HI.U32 R49, R7, R82, RZ ;  /* 0x0000005207317227 */ /* 0x000fe200078e00ff */
[----:B------:R-:W-:Y:S02]  /*2f80*/  ISETP.GE.AND P6, PT, R51, RZ, PT ;  /* 0x000000ff3300720c */ /* 0x000fe40003fc6270 */
[C---:B------:R-:W-:Y:S01]  /*2f90*/  ISETP.GT.U32.AND P3, PT, R5.reuse, R72, PT ;  /* 0x000000480500720c */ /* 0x040fe20003f64070 */
[----:B------:R-:W-:Y:S01]  /*2fa0*/  IMAD R84, R5, R47, R84 ;  /* 0x0000002f05547224 */ /* 0x000fe200078e0254 */
[----:B------:R-:W-:Y:S01]  /*2fb0*/  IADD3 R49, -R49, RZ, RZ ;  /* 0x000000ff31317210 */ /* 0x000fe20007ffe1ff */
[----:B------:R-:W-:-:S02]  /*2fc0*/  @!P5 IMAD.IADD R80, R80, 0x1, -R5 ;  /* 0x000000015050d824 */ /* 0x000fc400078e0a05 */
[----:B------:R-:W-:Y:S01]  /*2fd0*/  IMAD.HI.U32 R45, R7, R86, RZ ;  /* 0x00000056072d7227 */ /* 0x000fe200078e00ff */
[----:B------:R-:W-:-:S03]  /*2fe0*/  ISETP.GT.U32.AND P5, PT, R5, R84, PT ;  /* 0x000000540500720c */ /* 0x000fc60003fa4070 */
[C---:B------:R-:W-:Y:S02]  /*2ff0*/  IMAD R82, R5.reuse, R49, R82 ;  /* 0x0000003105527224 */ /* 0x040fe400078e0252 */
[----:B------:R-:W-:Y:S02]  /*3000*/  VIADD R67, R6, 0xc ;  /* 0x0000000c06437836 */ /* 0x000fe40000000000 */
[----:B------:R-:W-:Y:S02]  /*3010*/  IMAD.MOV R45, RZ, RZ, -R45 ;  /* 0x000000ffff2d7224 */ /* 0x000fe400078e0a2d */
[--C-:B------:R-:W-:Y:S01]  /*3020*/  @!P0 IMAD.IADD R76, R76, 0x1, -R5.reuse ;  /* 0x000000014c4c8824 */ /* 0x100fe200078e0a05 */
[----:B------:R-:W-:Y:S01]  /*3030*/  IABS R88, R67 ;  /* 0x0000004300587213 */ /* 0x000fe20000000000 */
[C---:B------:R-:W-:Y:S01]  /*3040*/  IMAD R86, R5.reuse, R45, R86 ;  /* 0x0000002d05567224 */ /* 0x040fe200078e0256 */
[C---:B------:R-:W-:Y:S01]  /*3050*/  ISETP.GT.U32.AND P0, PT, R5.reuse, R82, PT ;  /* 0x000000520500720c */ /* 0x040fe20003f04070 */
[--C-:B------:R-:W-:Y:S01]  /*3060*/  @!P3 IMAD.IADD R72, R72, 0x1, -R5.reuse ;  /* 0x000000014848b824 */ /* 0x100fe200078e0a05 */
[C---:B------:R-:W-:Y:S01]  /*3070*/  ISETP.GT.U32.AND P3, PT, R5.reuse, R78, PT ;  /* 0x0000004e0500720c */ /* 0x040fe20003f64070 */
[----:B------:R-:W-:Y:S01]  /*3080*/  @!P5 IMAD.IADD R84, R84, 0x1, -R5 ;  /* 0x000000015454d824 */ /* 0x000fe200078e0a05 */
[----:B------:R-:W-:Y:S01]  /*3090*/  ISETP.GT.U32.AND P5, PT, R5, R86, PT ;  /* 0x000000560500720c */ /* 0x000fe20003fa4070 */
[----:B------:R-:W-:-:S04]  /*30a0*/  IMAD.HI.U32 R47, R7, R88, RZ ;  /* 0x00000058072f7227 */ /* 0x000fc800078e00ff */
[----:B------:R-:W-:Y:S02]  /*30b0*/  VIADD R69, R6, 0xa ;  /* 0x0000000a06457836 */ /* 0x000fe40000000000 */
[----:B------:R-:W-:Y:S02]  /*30c0*/  IMAD.MOV R47, RZ, RZ, -R47 ;  /* 0x000000ffff2f7224 */ /* 0x000fe400078e0a2f */
[--C-:B------:R-:W-:Y:S01]  /*30d0*/  @!P0 IMAD.IADD R82, R82, 0x1, -R5.reuse ;  /* 0x0000000152528824 */ /* 0x100fe200078e0a05 */
[----:B------:R-:W-:Y:S01]  /*30e0*/  IABS R90, R69 ;  /* 0x00000045005a7213 */ /* 0x000fe20000000000 */
[----:B------:R-:W-:Y:S01]  /*30f0*/  IMAD R88, R5, R47, R88 ;  /* 0x0000002f05587224 */ /* 0x000fe200078e0258 */
[----:B------:R-:W-:Y:S01]  /*3100*/  ISETP.GE.AND P0, PT, R57, RZ, PT ;  /* 0x000000ff3900720c */ /* 0x000fe20003f06270 */
[----:B------:R-:W-:Y:S01]  /*3110*/  VIADD R57, R6, 0x6 ;  /* 0x0000000606397836 */ /* 0x000fe20000000000 */
[----:B------:R-:W-:Y:S01]  /*3120*/  @!P3 IADD3 R78, R78, -R5, RZ ;  /* 0x800000054e4eb210 */ /* 0x000fe20007ffe0ff */
[C---:B------:R-:W-:Y:S01]  /*3130*/  VIADD R71, R6.reuse, 0x4 ;  /* 0x0000000406477836 */ /* 0x040fe20000000000 */
[----:B------:R-:W-:Y:S01]  /*3140*/  ISETP.GE.AND P3, PT, R55, RZ, PT ;  /* 0x000000ff3700720c */ /* 0x000fe20003f66270 */
[----:B------:R-:W-:Y:S01]  /*3150*/  VIADD R55, R6, 0x8 ;  /* 0x0000000806377836 */ /* 0x000fe20000000000 */
[----:B------:R-:W-:Y:S01]  /*3160*/  IABS R94, R57 ;  /* 0x00000039005e7213 */ /* 0x000fe20000000000 */
[----:B------:R-:W-:Y:S01]  /*3170*/  @!P5 IMAD.IADD R86, R86, 0x1, -R5 ;  /* 0x000000015656d824 */ /* 0x000fe200078e0a05 */
[----:B------:R-:W-:Y:S01]  /*3180*/  ISETP.GT.U32.AND P5, PT, R5, R88, PT ;  /* 0x000000580500720c */ /* 0x000fe20003fa4070 */
[----:B------:R-:W-:Y:S01]  /*3190*/  IMAD.HI.U32 R49, R7, R90, RZ ;  /* 0x0000005a07317227 */ /* 0x000fe200078e00ff */
[----:B------:R-:W-:-:S02]  /*31a0*/  IABS R92, R55 ;  /* 0x00000037005c7213 */ /* 0x000fc40000000000 */
[----:B------:R-:W-:Y:S01]  /*31b0*/  IABS R96, R71 ;  /* 0x0000004700607213 */ /* 0x000fe20000000000 */
[----:B------:R-:W-:Y:S02]  /*31c0*/  IMAD.MOV R49, RZ, RZ, -R49 ;  /* 0x000000ffff317224 */ /* 0x000fe400078e0a31 */
[----:B------:R-:W-:-:S04]  /*31d0*/  IMAD.HI.U32 R47, R7, R94, RZ ;  /* 0x0000005e072f7227 */ /* 0x000fc800078e00ff */
[----:B------:R-:W-:Y:S01]  /*31e0*/  @!P1 IMAD.MOV R66, RZ, RZ, -R66 ;  /* 0x000000ffff429224 */ /* 0x000fe200078e0a42 */
[C---:B------:R-:W-:Y:S01]  /*31f0*/  ISETP.GT.U32.AND P1, PT, R5.reuse, R78, PT ;  /* 0x0000004e0500720c */ /* 0x040fe20003f24070 */
[----:B------:R-:W-:Y:S01]  /*3200*/  @!P2 IMAD.MOV R68, RZ, RZ, -R68 ;  /* 0x000000ffff44a224 */ /* 0x000fe200078e0a44 */
[C---:B------:R-:W-:Y:S01]  /*3210*/  ISETP.GT.U32.AND P2, PT, R5.reuse, R80, PT ;  /* 0x000000500500720c */ /* 0x040fe20003f44070 */
[----:B------:R-:W-:Y:S01]  /*3220*/  @!P4 IMAD.MOV R70, RZ, RZ, -R70 ;  /* 0x000000ffff46c224 */ /* 0x000fe200078e0a46 */
[C---:B------:R-:W-:Y:S01]  /*3230*/  ISETP.GT.U32.AND P4, PT, R5.reuse, R82, PT ;  /* 0x000000520500720c */ /* 0x040fe20003f84070 */
[----:B------:R-:W-:Y:S01]  /*3240*/  IMAD R90, R5, R49, R90 ;  /* 0x00000031055a7224 */ /* 0x000fe200078e025a */
[----:B------:R-:W-:Y:S01]  /*3250*/  IADD3 R47, -R47, RZ, RZ ;  /* 0x000000ff2f2f7210 */ /* 0x000fe20007ffe1ff */
[----:B------:R-:W-:Y:S02]  /*3260*/  VIADD R73, R6, 0x2 ;  /* 0x0000000206497836 */ /* 0x000fe40000000000 */
[----:B------:R-:W-:-:S03]  /*3270*/  IMAD.HI.U32 R45, R7, R92, RZ ;  /* 0x0000005c072d7227 */ /* 0x000fc600078e00ff */
[----:B------:R-:W-:Y:S01]  /*3280*/  IABS R98, R73 ;  /* 0x0000004900627213 */ /* 0x000fe20000000000 */
[----:B------:R-:W-:-:S04]  /*3290*/  IMAD.HI.U32 R49, R7, R96, RZ ;  /* 0x0000006007317227 */ /* 0x000fc800078e00ff */
[----:B------:R-:W-:Y:S01]  /*32a0*/  IMAD.MOV R45, RZ, RZ, -R45 ;  /* 0x000000ffff2d7224 */ /* 0x000fe200078e0a2d */
[----:B------:R-:W-:Y:S01]  /*32b0*/  @!P4 IADD3 R82, R82, -R5, RZ ;  /* 0x800000055252c210 */ /* 0x000fe20007ffe0ff */
[----:B------:R-:W-:Y:S02]  /*32c0*/  IMAD.MOV R49, RZ, RZ, -R49 ;  /* 0x000000ffff317224 */ /* 0x000fe400078e0a31 */
[----:B------:R-:W-:Y:S01]  /*32d0*/  @!P5 IMAD.IADD R88, R88, 0x1, -R5 ;  /* 0x000000015858d824 */ /* 0x000fe200078e0a05 */
[C---:B------:R-:W-:Y:S01]  /*32e0*/  ISETP.GT.U32.AND P5, PT, R5.reuse, R84, PT ;  /* 0x000000540500720c */ /* 0x040fe20003fa4070 */
[C---:B------:R-:W-:Y:S01]  /*32f0*/  IMAD R92, R5.reuse, R45, R92 ;  /* 0x0000002d055c7224 */ /* 0x040fe200078e025c */
[----:B------:R-:W-:Y:S01]  /*3300*/  SHF.R.U32.HI R45, RZ, 0x5, R0 ;  /* 0x00000005ff2d7819 */ /* 0x000fe20000011600 */
[C---:B------:R-:W-:Y:S02]  /*3310*/  IMAD R94, R5.reuse, R47, R94 ;  /* 0x0000002f055e7224 */ /* 0x040fe400078e025e */
[----:B------:R-:W-:Y:S01]  /*3320*/  IMAD R96, R5, R49, R96 ;  /* 0x0000003105607224 */ /* 0x000fe200078e0260 */
[----:B------:R-:W-:Y:S01]  /*3330*/  R2UR UR7, R45 ;  /* 0x000000002d0772ca */ /* 0x000fe200000e0000 */
[----:B------:R-:W-:Y:S01]  /*3340*/  @!P6 IMAD.MOV R72, RZ, RZ, -R72 ;  /* 0x000000ffff48e224 */ /* 0x000fe200078e0a48 */
[----:B------:R-:W-:Y:S01]  /*3350*/  ISETP.GT.U32.AND P6, PT, R5, R88, PT ;  /* 0x000000580500720c */ /* 0x000fe20003fc4070 */
[----:B------:R-:W-:Y:S01]  /*3360*/  IMAD.HI.U32 R51, R7, R98, RZ ;  /* 0x0000006207337227 */ /* 0x000fe200078e00ff */
[----:B------:R-:W-:Y:S01]  /*3370*/  ISETP.GT.U32.AND P4, PT, R5, R96, PT ;  /* 0x000000600500720c */ /* 0x000fe20003f84070 */
[----:B------:R-:W0:Y:S02]  /*3380*/  LDC R45, c[0x0][0x240] ;  /* 0x00009000ff2d7b82 */ /* 0x000e240000000800 */
[----:B------:R-:W-:-:S04]  /*3390*/  IMAD.HI.U32 R7, R7, R100, RZ ;  /* 0x0000006407077227 */ /* 0x000fc800078e00ff */
[----:B------:R-:W-:Y:S01]  /*33a0*/  @!P3 IMAD.MOV R74, RZ, RZ, -R74 ;  /* 0x000000ffff4ab224 */ /* 0x000fe200078e0a4a */
[C---:B------:R-:W-:Y:S01]  /*33b0*/  ISETP.GT.U32.AND P3, PT, R5.reuse, R86, PT ;  /* 0x000000560500720c */ /* 0x040fe20003f64070 */
[----:B------:R-:W-:Y:S01]  /*33c0*/  @!P0 IMAD.MOV R76, RZ, RZ, -R76 ;  /* 0x000000ffff4c8224 */ /* 0x000fe200078e0a4c */
[C---:B------:R-:W-:Y:S01]  /*33d0*/  ISETP.GT.U32.AND P0, PT, R5.reuse, R90, PT ;  /* 0x0000005a0500720c */ /* 0x040fe20003f04070 */
[--C-:B------:R-:W-:Y:S01]  /*33e0*/  @!P1 IMAD.IADD R78, R78, 0x1, -R5.reuse ;  /* 0x000000014e4e9824 */ /* 0x100fe200078e0a05 */
[C---:B------:R-:W-:Y:S01]  /*33f0*/  ISETP.GT.U32.AND P1, PT, R5.reuse, R92, PT ;  /* 0x0000005c0500720c */ /* 0x040fe20003f24070 */
[----:B------:R-:W-:Y:S01]  /*3400*/  @!P2 IMAD.IADD R80, R80, 0x1, -R5 ;  /* 0x000000015050a824 */ /* 0x000fe200078e0a05 */
[----:B------:R-:W-:Y:S01]  /*3410*/  ISETP.GT.U32.AND P2, PT, R5, R94, PT ;  /* 0x0000005e0500720c */ /* 0x000fe20003f44070 */
[----:B------:R-:W-:Y:S02]  /*3420*/  IMAD.MOV R51, RZ, RZ, -R51 ;  /* 0x000000ffff337224 */ /* 0x000fe400078e0a33 */
[----:B------:R-:W-:-:S02]  /*3430*/  IMAD.MOV R7, RZ, RZ, -R7 ;  /* 0x000000ffff077224 */ /* 0x000fc400078e0a07 */
[C---:B------:R-:W-:Y:S02]  /*3440*/  IMAD R98, R5.reuse, R51, R98 ;  /* 0x0000003305627224 */ /* 0x040fe400078e0262 */
[C---:B------:R-:W-:Y:S01]  /*3450*/  IMAD R100, R5.reuse, R7, R100 ;  /* 0x0000000705647224 */ /* 0x040fe200078e0264 */
[----:B------:R-:W-:Y:S01]  /*3460*/  SHF.R.S32.HI R7, RZ, 0x1f, R174 ;  /* 0x0000001fff077819 */ /* 0x000fe200000114ae */
[--C-:B------:R-:W-:Y:S01]  /*3470*/  @!P5 IMAD.IADD R84, R84, 0x1, -R5.reuse ;  /* 0x000000015454d824 */ /* 0x100fe200078e0a05 */
[C---:B------:R-:W-:Y:S01]  /*3480*/  ISETP.GT.U32.AND P5, PT, R5.reuse, R98, PT ;  /* 0x000000620500720c */ /* 0x040fe20003fa4070 */
[--C-:B------:R-:W-:Y:S01]  /*3490*/  @!P6 IMAD.IADD R88, R88, 0x1, -R5.reuse ;  /* 0x000000015858e824 */ /* 0x100fe200078e0a05 */
[----:B------:R-:W-:Y:S01]  /*34a0*/  ISETP.GT.U32.AND P6, PT, R5, R100, PT ;  /* 0x000000640500720c */ /* 0x000fe20003fc4070 */
[--C-:B------:R-:W-:Y:S01]  /*34b0*/  @!P3 IMAD.IADD R86, R86, 0x1, -R5.reuse ;  /* 0x000000015656b824 */ /* 0x100fe200078e0a05 */
[----:B------:R-:W-:Y:S01]  /*34c0*/  ISETP.GE.AND P3, PT, R53, RZ, PT ;  /* 0x000000ff3500720c */ /* 0x000fe20003f66270 */
        /* <DEDUP_REMOVED lines=11> */
[----:B------:R-:W-:Y:S01]  /*3580*/  LEA.HI R174, R7, R174, RZ, 0x7 ;  /* 0x000000ae07ae7211 */ /* 0x000fe200078f38ff */
[----:B------:R-:W-:Y:S01]  /*3590*/  @!P3 IMAD.MOV R78, RZ, RZ, -R78 ;  /* 0x000000ffff4eb224 */ /* 0x000fe200078e0a4e */
[C---:B------:R-:W-:Y:S01]  /*35a0*/  ISETP.GT.U32.AND P3, PT, R5.reuse, R90, PT ;  /* 0x0000005a0500720c */ /* 0x040fe20003f64070 */
[----:B------:R-:W-:Y:S01]  /*35b0*/  @!P0 IMAD.MOV R80, RZ, RZ, -R80 ;  /* 0x000000ffff508224 */ /* 0x000fe200078e0a50 */
[C---:B------:R-:W-:Y:S01]  /*35c0*/  ISETP.GT.U32.AND P0, PT, R5.reuse, R92, PT ;  /* 0x0000005c0500720c */ /* 0x040fe20003f04070 */
[----:B------:R-:W-:Y:S01]  /*35d0*/  @!P1 IMAD.MOV R82, RZ, RZ, -R82 ;  /* 0x000000ffff529224 */ /* 0x000fe200078e0a52 */
[----:B------:R-:W-:Y:S01]  /*35e0*/  ISETP.GT.U32.AND P1, PT, R5, R94, PT ;  /* 0x0000005e0500720c */ /* 0x000fe20003f24070 */
[----:B------:R-:W-:Y:S01]  /*35f0*/  IMAD R231, R231, R146, RZ ;  /* 0x00000092e7e77224 */ /* 0x000fe200078e02ff */
[----:B------:R-:W-:Y:S01]  /*3600*/  @!P2 IADD3 R84, -R84, RZ, RZ ;  /* 0x000000ff5454a210 */ /* 0x000fe20007ffe1ff */
[----:B------:R-:W-:Y:S01]  /*3610*/  @!P4 IMAD.MOV R86, RZ, RZ, -R86 ;  /* 0x000000ffff56c224 */ /* 0x000fe200078e0a56 */
[C---:B------:R-:W-:Y:S01]  /*3620*/  ISETP.GT.U32.AND P2, PT, R5.reuse, R96, PT ;  /* 0x000000600500720c */ /* 0x040fe20003f44070 */
[----:B------:R-:W-:Y:S01]  /*3630*/  @!P5 IMAD.MOV R88, RZ, RZ, -R88 ;  /* 0x000000ffff58d224 */ /* 0x000fe200078e0a58 */
[----:B------:R-:W-:Y:S01]  /*3640*/  ISETP.GT.U32.AND P4, PT, R5, R98, PT ;  /* 0x000000620500720c */ /* 0x000fe20003f84070 */
[----:B------:R-:W-:Y:S01]  /*3650*/  IMAD R229, R229, R146, RZ ;  /* 0x00000092e5e57224 */ /* 0x000fe200078e02ff */
[----:B------:R-:W-:Y:S01]  /*3660*/  ISETP.GT.U32.AND P6, PT, R5, R100, PT ;  /* 0x000000640500720c */ /* 0x000fe20003fc4070 */
[--C-:B------:R-:W-:Y:S01]  /*3670*/  @!P3 IMAD.IADD R90, R90, 0x1, -R5.reuse ;  /* 0x000000015a5ab824 */ /* 0x100fe200078e0a05 */
[----:B------:R-:W-:Y:S01]  /*3680*/  ISETP.GE.AND P5, PT, R6, RZ, PT ;  /* 0x000000ff0600720c */ /* 0x000fe20003fa6270 */
[--C-:B------:R-:W-:Y:S01]  /*3690*/  @!P0 IMAD.IADD R92, R92, 0x1, -R5.reuse ;  /* 0x000000015c5c8824 */ /* 0x100fe200078e0a05 */
[----:B------:R-:W-:Y:S01]  /*36a0*/  ISETP.GE.AND P3, PT, R69, RZ, PT ;  /* 0x000000ff4500720c */ /* 0x000fe20003f66270 */
[--C-:B------:R-:W-:Y:S01]  /*36b0*/  @!P1 IMAD.IADD R94, R94, 0x1, -R5.reuse ;  /* 0x000000015e5e9824 */ /* 0x100fe200078e0a05 */
[----:B------:R-:W-:Y:S01]  /*36c0*/  ISETP.GE.AND P0, PT, R55, RZ, PT ;  /* 0x000000ff3700720c */ /* 0x000fe20003f06270 */
[-C--:B------:R-:W-:Y:S01]  /*36d0*/  IMAD R227, R227, R146.reuse, RZ ;  /* 0x00000092e3e37224 */ /* 0x080fe200078e02ff */
[----:B------:R-:W-:Y:S01]  /*36e0*/  ISETP.GE.AND P1, PT, R57, RZ, PT ;  /* 0x000000ff3900720c */ /* 0x000fe20003f26270 */
[--C-:B------:R-:W-:Y:S01]  /*36f0*/  @!P2 IMAD.IADD R96, R96, 0x1, -R5.reuse ;  /* 0x000000016060a824 */ /* 0x100fe200078e0a05 */
[----:B------:R-:W-:Y:S01]  /*3700*/  ISETP.GE.AND P2, PT, R71, RZ, PT ;  /* 0x000000ff4700720c */ /* 0x000fe20003f46270 */
[--C-:B------:R-:W-:Y:S01]  /*3710*/  @!P4 IMAD.IADD R98, R98, 0x1, -R5.reuse ;  /* 0x000000016262c824 */ /* 0x100fe200078e0a05 */
[----:B------:R-:W-:Y:S01]  /*3720*/  ISETP.GE.AND P4, PT, R73, RZ, PT ;  /* 0x000000ff4900720c */ /* 0x000fe20003f86270 */
[----:B------:R-:W-:Y:S01]  /*3730*/  @!P6 IMAD.IADD R100, R100, 0x1, -R5 ;  /* 0x000000016464e824 */ /* 0x000fe200078e0a05 */
[----:B------:R-:W-:Y:S01]  /*3740*/  ISETP.NE.AND P6, PT, R43, RZ, PT ;  /* 0x000000ff2b00720c */ /* 0x000fe20003fc5270 */
[----:B------:R-:W-:Y:S01]  /*3750*/  IMAD R225, R225, R146, RZ ;  /* 0x00000092e1e17224 */ /* 0x000fe200078e02ff */
[----:B------:R-:W-:Y:S01]  /*3760*/  LOP3.LUT R5, RZ, R43, RZ, 0x33, !PT ;  /* 0x0000002bff057212 */ /* 0x000fe200078e33ff */
[----:B------:R-:W-:Y:S01]  /*3770*/  @!P3 IMAD.MOV R90, RZ, RZ, -R90 ;  /* 0x000000ffff5ab224 */ /* 0x000fe200078e0a5a */
[----:B------:R-:W-:Y:S01]  /*3780*/  SHF.R.S32.HI R174, RZ, 0x7, R174 ;  /* 0x00000007ffae7819 */ /* 0x000fe200000114ae */
[----:B------:R-:W-:Y:S01]  /*3790*/  @!P0 IMAD.MOV R92, RZ, RZ, -R92 ;  /* 0x000000ffff5c8224 */ /* 0x000fe200078e0a5c */
[C---:B------:R-:W-:Y:S01]  /*37a0*/  SEL R6, R5.reuse, R24, !P6 ;  /* 0x0000001805067207 */ /* 0x040fe20007000000 */
[----:B------:R-:W-:Y:S01]  /*37b0*/  @!P1 IMAD.MOV R94, RZ, RZ, -R94 ;  /* 0x000000ffff5e9224 */ /* 0x000fe200078e0a5e */
[C---:B------:R-:W-:Y:S01]  /*37c0*/  SEL R7, R5.reuse, R25, !P6 ;  /* 0x0000001905077207 */ /* 0x040fe20007000000 */
[----:B------:R-:W-:Y:S01]  /*37d0*/  @!P2 IMAD.MOV R96, RZ, RZ, -R96 ;  /* 0x000000ffff60a224 */ /* 0x000fe200078e0a60 */
[----:B------:R-:W1:Y:S01]  /*37e0*/  LDC.64 R24, c[0x0][0x218] ;  /* 0x00008600ff187b82 */ /* 0x000e620000000a00 */
[C---:B------:R-:W-:Y:S01]  /*37f0*/  SEL R11, R5.reuse, R11, !P6 ;  /* 0x0000000b050b7207 */ /* 0x040fe20007000000 */
[----:B------:R-:W-:Y:S01]  /*3800*/  @!P5 IMAD.MOV R100, RZ, RZ, -R100 ;  /* 0x000000ffff64d224 */ /* 0x000fe200078e0a64 */
[C---:B------:R-:W-:Y:S01]  /*3810*/  SEL R10, R5.reuse, R10, !P6 ;  /* 0x0000000a050a7207 */ /* 0x040fe20007000000 */
[-C--:B0-----:R-:W-:Y:S01]  /*3820*/  IMAD R63, R6, R45.reuse, RZ ;  /* 0x0000002d063f7224 */ /* 0x081fe200078e02ff */
[----:B------:R-:W-:Y:S01]  /*3830*/  SEL R8, R5, R8, !P6 ;  /* 0x0000000805087207 */ /* 0x000fe20007000000 */
[----:B------:R-:W-:Y:S01]  /*3840*/  IMAD R11, R11, R45, RZ ;  /* 0x0000002d0b0b7224 */ /* 0x000fe200078e02ff */
[----:B------:R-:W-:Y:S01]  /*3850*/  SEL R9, R5, R9, !P6 ;  /* 0x0000000905097207 */ /* 0x000fe20007000000 */
[-C--:B------:R-:W-:Y:S01]  /*3860*/  IMAD R77, R7, R45.reuse, RZ ;  /* 0x0000002d074d7224 */ /* 0x080fe200078e02ff */
[----:B------:R-:W-:Y:S01]  /*3870*/  @!P4 IADD3 R98, -R98, RZ, RZ ;  /* 0x000000ff6262c210 */ /* 0x000fe20007ffe1ff */
[----:B------:R-:W-:Y:S01]  /*3880*/  IMAD R47, R8, R45, RZ ;  /* 0x0000002d082f7224 */ /* 0x000fe200078e02ff */
[C---:B------:R-:W-:Y:S01]  /*3890*/  SEL R43, R5.reuse, R26, !P6 ;  /* 0x0000001a052b7207 */ /* 0x040fe20007000000 */
[----:B------:R-:W-:Y:S01]  /*38a0*/  IMAD R26, R4, UR4, RZ ;  /* 0x00000004041a7c24 */ /* 0x000fe2000f8e02ff */
[C---:B------:R-:W-:Y:S01]  /*38b0*/  SEL R13, R5.reuse, R13, !P6 ;  /* 0x0000000d050d7207 */ /* 0x040fe20007000000 */
[-C--:B------:R-:W-:Y:S01]  /*38c0*/  IMAD R4, R10, R45.reuse, RZ ;  /* 0x0000002d0a047224 */ /* 0x080fe200078e02ff */
[----:B------:R-:W-:Y:S01]  /*38d0*/  SEL R58, R5, R58, !P6 ;  /* 0x0000003a053a7207 */ /* 0x000fe20007000000 */
[-C--:B------:R-:W-:Y:S01]  /*38e0*/  IMAD R9, R9, R45.reuse, RZ ;  /* 0x0000002d09097224 */ /* 0x080fe200078e02ff */
[----:B------:R-:W-:Y:S01]  /*38f0*/  SEL R12, R5, R12, !P6 ;  /* 0x0000000c050c7207 */ /* 0x000fe20007000000 */
[-C--:B------:R-:W-:Y:S01]  /*3900*/  IMAD R13, R13, R45.reuse, RZ ;  /* 0x0000002d0d0d7224 */ /* 0x080fe200078e02ff */
[C---:B------:R-:W-:Y:S01]  /*3910*/  SEL R14, R5.reuse, R14, !P6 ;  /* 0x0000000e050e7207 */ /* 0x040fe20007000000 */
[----:B------:R-:W-:Y:S01]  /*3920*/  IMAD R115, R58, R45, RZ ;  /* 0x0000002d3a737224 */ /* 0x000fe200078e02ff */
[C---:B------:R-:W-:Y:S01]  /*3930*/  SEL R15, R5.reuse, R15, !P6 ;  /* 0x0000000f050f7207 */ /* 0x040fe20007000000 */
[-C--:B------:R-:W-:Y:S01]  /*3940*/  IMAD R12, R12, R45.reuse, RZ ;  /* 0x0000002d0c0c7224 */ /* 0x080fe200078e02ff */
[C---:B------:R-:W-:Y:S01]  /*3950*/  SEL R16, R5.reuse, R16, !P6 ;  /* 0x0000001005107207 */ /* 0x040fe20007000000 */
[----:B------:R-:W-:Y:S01]  /*3960*/  IMAD R49, R14, R45, RZ ;  /* 0x0000002d0e317224 */ /* 0x000fe200078e02ff */
[----:B------:R-:W-:Y:S01]  /*3970*/  SEL R17, R5, R17, !P6 ;  /* 0x0000001105117207 */ /* 0x000fe20007000000 */
        /* <DEDUP_REMOVED lines=12> */
[----:B------:R-:W-:Y:S01]  /*3a40*/  IMAD R57, R21, R45, RZ ;  /* 0x0000002d15397224 */ /* 0x000fe200078e02ff */
[C---:B------:R-:W-:Y:S01]  /*3a50*/  SEL R27, R5.reuse, R27, !P6 ;  /* 0x0000001b051b7207 */ /* 0x040fe20007000000 */
[-C--:B------:R-:W-:Y:S01]  /*3a60*/  IMAD R71, R22, R45.reuse, RZ ;  /* 0x0000002d16477224 */ /* 0x080fe200078e02ff */
[----:B------:R-:W-:Y:S01]  /*3a70*/  SEL R28, R5, R28, !P6 ;  /* 0x0000001c051c7207 */ /* 0x000fe20007000000 */
[----:B------:R-:W-:Y:S01]  /*3a80*/  IMAD R61, R23, R45, RZ ;  /* 0x0000002d173d7224 */ /* 0x000fe200078e02ff */
[----:B------:R-:W-:Y:S01]  /*3a90*/  SEL R29, R5, R29, !P6 ;  /* 0x0000001d051d7207 */ /* 0x000fe20007000000 */
[-C--:B------:R-:W-:Y:S01]  /*3aa0*/  IMAD R43, R43, R45.reuse, RZ ;  /* 0x0000002d2b2b7224 */ /* 0x080fe200078e02ff */
[----:B------:R-:W-:Y:S01]  /*3ab0*/  SEL R30, R5, R30, !P6 ;  /* 0x0000001e051e7207 */ /* 0x000fe20007000000 */
[----:B------:R-:W-:Y:S01]  /*3ac0*/  IMAD R27, R27, R45, RZ ;  /* 0x0000002d1b1b7224 */ /* 0x000fe200078e02ff */
[C---:B------:R-:W-:Y:S01]  /*3ad0*/  SEL R31, R5.reuse, R31, !P6 ;  /* 0x0000001f051f7207 */ /* 0x040fe20007000000 */
[-C--:B------:R-:W-:Y:S01]  /*3ae0*/  IMAD R28, R28, R45.reuse, RZ ;  /* 0x0000002d1c1c7224 */ /* 0x080fe200078e02ff */
[----:B------:R-:W-:Y:S01]  /*3af0*/  SEL R32, R5, R32, !P6 ;  /* 0x0000002005207207 */ /* 0x000fe20007000000 */
[----:B------:R-:W-:Y:S01]  /*3b00*/  IMAD R29, R29, R45, RZ ;  /* 0x0000002d1d1d7224 */ /* 0x000fe200078e02ff */
[C---:B------:R-:W-:Y:S01]  /*3b10*/  SEL R33, R5.reuse, R33, !P6 ;  /* 0x0000002105217207 */ /* 0x040fe20007000000 */
[-C--:B------:R-:W-:Y:S01]  /*3b20*/  IMAD R30, R30, R45.reuse, RZ ;  /* 0x0000002d1e1e7224 */ /* 0x080fe200078e02ff */
        /* <DEDUP_REMOVED lines=8> */
[C---:B------:R-:W-:Y:S01]  /*3bb0*/  SEL R38, R5.reuse, R38, !P6 ;  /* 0x0000002605267207 */ /* 0x040fe20007000000 */
        /* <DEDUP_REMOVED lines=10> */
[-C--:B------:R-:W-:Y:S01]  /*3c60*/  IMAD R42, R42, R45.reuse, RZ ;  /* 0x0000002d2a2a7224 */ /* 0x080fe200078e02ff */
[----:B------:R-:W-:Y:S01]  /*3c70*/  SEL R46, R5, R46, !P6 ;  /* 0x0000002e052e7207 */ /* 0x000fe20007000000 */
[-C--:B------:R-:W-:Y:S01]  /*3c80*/  IMAD R41, R41, R45.reuse, RZ ;  /* 0x0000002d29297224 */ /* 0x080fe200078e02ff */
[C---:B------:R-:W-:Y:S01]  /*3c90*/  SEL R48, R5.reuse, R48, !P6 ;  /* 0x0000003005307207 */ /* 0x040fe20007000000 */
        /* <DEDUP_REMOVED lines=49> */
[----:B------:R-:W-:Y:S01]  /*3fb0*/  SEL R5, R5, R100, !P6 ;  /* 0x0000006405057207 */ /* 0x000fe20007000000 */
[-C--:B------:R-:W-:Y:S01]  /*3fc0*/  IMAD R161, R94, R45.reuse, RZ ;  /* 0x0000002d5ea17224 */ /* 0x080fe200078e02ff */
[-C--:B-1----:R-:W-:Y:S01]  /*3fd0*/  LEA R168, P2, R11, R24.reuse, 0x1 ;  /* 0x000000180ba87211 */ /* 0x082fe200078408ff */
[-C--:B------:R-:W-:Y:S01]  /*3fe0*/  IMAD R163, R96, R45.reuse, RZ ;  /* 0x0000002d60a37224 */ /* 0x080fe200078e02ff */
[-C--:B------:R-:W-:Y:S01]  /*3ff0*/  LEA R58, P3, R4, R24.reuse, 0x1 ;  /* 0x00000018043a7211 */ /* 0x080fe200078608ff */
[-C--:B------:R-:W-:Y:S01]  /*4000*/  IMAD R169, R98, R45.reuse, RZ ;  /* 0x0000002d62a97224 */ /* 0x080fe200078e02ff */
[-C--:B------:R-:W-:Y:S01]  /*4010*/  LEA R10, P4, R47, R24.reuse, 0x1 ;  /* 0x000000182f0a7211 */ /* 0x080fe200078808ff */
[----:B------:R-:W-:Y:S01]  /*4020*/  IMAD R45, R5, R45, RZ ;  /* 0x0000002d052d7224 */ /* 0x000fe200078e02ff */
[-C--:B------:R-:W-:Y:S01]  /*4030*/  LEA R6, P5, R9, R24.reuse, 0x1 ;  /* 0x0000001809067211 */ /* 0x080fe200078a08ff */
[----:B------:R-:W-:Y:S01]  /*4040*/  UMOV UR4, URZ ;  /* 0x0000003f00047c82 */ /* 0x000fe20008000000 */
[----:B------:R-:W-:Y:S01]  /*4050*/  LEA R16, P1, R13, R24, 0x1 ;  /* 0x000000180d107211 */ /* 0x000fe200078208ff */
[-C--:B------:R-:W-:Y:S01]  /*4060*/  IMAD R223, R223, R146.reuse, RZ ;  /* 0x00000092dfdf7224 */ /* 0x080fe200078e02ff */
[-C--:B------:R-:W-:Y:S01]  /*4070*/  LEA.HI.X.SX32 R155, R11, R25.reuse, 0x1, P2 ;  /* 0x000000190b9b7211 */ /* 0x080fe200010f0eff */
[-C--:B------:R-:W-:Y:S01]  /*4080*/  IMAD R221, R221, R146.reuse, RZ ;  /* 0x00000092dddd7224 */ /* 0x080fe200078e02ff */
[-C--:B------:R-:W-:Y:S01]  /*4090*/  LEA.HI.X.SX32 R5, R4, R25.reuse, 0x1, P3 ;  /* 0x0000001904057211 */ /* 0x080fe200018f0eff */
[-C--:B------:R-:W-:Y:S01]  /*40a0*/  IMAD R219, R219, R146.reuse, RZ ;  /* 0x00000092dbdb7224 */ /* 0x080fe200078e02ff */
[-C--:B------:R-:W-:Y:S01]  /*40b0*/  LEA.HI.X.SX32 R15, R47, R25.reuse, 0x1, P4 ;  /* 0x000000192f0f7211 */ /* 0x080fe200020f0eff */
[-C--:B------:R-:W-:Y:S01]  /*40c0*/  IMAD R217, R217, R146.reuse, RZ ;  /* 0x00000092d9d97224 */ /* 0x080fe200078e02ff */
[-C--:B------:R-:W-:Y:S01]  /*40d0*/  LEA.HI.X.SX32 R7, R9, R25.reuse, 0x1, P5 ;  /* 0x0000001909077211 */ /* 0x080fe200028f0eff */
[----:B------:R-:W-:Y:S01]  /*40e0*/  IMAD R215, R215, R146, RZ ;  /* 0x00000092d7d77224 */ /* 0x000fe200078e02ff */
[C---:B------:R-:W-:Y:S01]  /*40f0*/  LEA R18, P6, R12.reuse, R24, 0x1 ;  /* 0x000000180c127211 */ /* 0x040fe200078c08ff */
[----:B------:R-:W-:Y:S01]  /*4100*/  IMAD R213, R213, R146, RZ ;  /* 0x00000092d5d57224 */ /* 0x000fe200078e02ff */
[----:B------:R-:W-:Y:S01]  /*4110*/  LEA R14, P2, R49, R24, 0x1 ;  /* 0x00000018310e7211 */ /* 0x000fe200078408ff */
[----:B------:R-:W-:Y:S01]  /*4120*/  IMAD R211, R211, R146, RZ ;  /* 0x00000092d3d37224 */ /* 0x000fe200078e02ff */
[----:B------:R-:W-:Y:S01]  /*4130*/  LEA R8, P3, R51, R24, 0x1 ;  /* 0x0000001833087211 */ /* 0x000fe200078608ff */
[----:B------:R-:W-:Y:S01]  /*4140*/  IMAD R209, R209, R146, RZ ;  /* 0x00000092d1d17224 */ /* 0x000fe200078e02ff */
[----:B------:R-:W-:Y:S01]  /*4150*/  LEA R22, P4, R59, R24, 0x1 ;  /* 0x000000183b167211 */ /* 0x000fe200078808ff */
[----:B------:R-:W-:Y:S01]  /*4160*/  IMAD R207, R207, R146, RZ ;  /* 0x00000092cfcf7224 */ /* 0x000fe200078e02ff */
        /* <DEDUP_REMOVED lines=25> */
[----:B------:R-:W-:Y:S01]  /*4300*/  IMAD.SHL.U32 R181, R146, 0x80, RZ ;  /* 0x0000008092b57824 */ /* 0x000fe200078e00ff */
[----:B------:R-:W-:-:S02]  /*4310*/  LEA.HI.X.SX32 R19, R53, R25, 0x1, P6 ;  /* 0x0000001935137211 */ /* 0x000fc400030f0eff */
[-C--:B------:R-:W-:Y:S02]  /*4320*/  LEA.HI.X.SX32 R65, R65, R25.reuse, 0x1, P1 ;  /* 0x0000001941417211 */ /* 0x080fe400008f0eff */
[-C--:B------:R-:W-:Y:S02]  /*4330*/  LEA.HI.X.SX32 R23, R55, R25.reuse, 0x1, P2 ;  /* 0x0000001937177211 */ /* 0x080fe400010f0eff */
[-C--:B------:R-:W-:Y:S02]  /*4340*/  LEA.HI.X.SX32 R57, R57, R25.reuse, 0x1, P3 ;  /* 0x0000001939397211 */ /* 0x080fe400018f0eff */
[-C--:B------:R-:W-:Y:S02]  /*4350*/  LEA.HI.X.SX32 R71, R71, R25.reuse, 0x1, P4 ;  /* 0x0000001947477211 */ /* 0x080fe400020f0eff */
[----:B------:R-:W-:Y:S02]  /*4360*/  LEA.HI.X.SX32 R61, R61, R25, 0x1, P5 ;  /* 0x000000193d3d7211 */ /* 0x000fe400028f0eff */
[----:B------:R-:W-:-:S02]  /*4370*/  LEA R56, P6, R63, R24, 0x1 ;  /* 0x000000183f387211 */ /* 0x000fc400078c08ff */
[-C--:B------:R-:W-:Y:S02]  /*4380*/  LEA R72, P1, R77, R24.reuse, 0x1 ;  /* 0x000000184d487211 */ /* 0x080fe400078208ff */
[-C--:B------:R-:W-:Y:S02]  /*4390*/  LEA R70, P2, R43, R24.reuse, 0x1 ;  /* 0x000000182b467211 */ /* 0x080fe400078408ff */
[-C--:B------:R-:W-:Y:S02]  /*43a0*/  LEA R62, P3, R27, R24.reuse, 0x1 ;  /* 0x000000181b3e7211 */ /* 0x080fe400078608ff */
[-C--:B------:R-:W-:Y:S02]  /*43b0*/  LEA R78, P4, R28, R24.reuse, 0x1 ;  /* 0x000000181c4e7211 */ /* 0x080fe400078808ff */
[----:B------:R-:W-:Y:S02]  /*43c0*/  LEA R76, P5, R29, R24, 0x1 ;  /* 0x000000181d4c7211 */ /* 0x000fe400078a08ff */
[----:B------:R-:W-:-:S02]  /*43d0*/  LEA.HI.X.SX32 R63, R63, R25, 0x1, P6 ;  /* 0x000000193f3f7211 */ /* 0x000fc400030f0eff */
[-C--:B------:R-:W-:Y:S02]  /*43e0*/  LEA.HI.X.SX32 R77, R77, R25.reuse, 0x1, P1 ;  /* 0x000000194d4d7211 */ /* 0x080fe400008f0eff */
[-C--:B------:R-:W-:Y:S02]  /*43f0*/  LEA.HI.X.SX32 R67, R43, R25.reuse, 0x1, P2 ;  /* 0x000000192b437211 */ /* 0x080fe400010f0eff */
[-C--:B------:R-:W-:Y:S02]  /*4400*/  LEA.HI.X.SX32 R69, R27, R25.reuse, 0x1, P3 ;  /* 0x000000191b457211 */ /* 0x080fe400018f0eff */
[-C--:B------:R-:W-:Y:S02]  /*4410*/  LEA.HI.X.SX32 R83, R28, R25.reuse, 0x1, P4 ;  /* 0x000000191c537211 */ /* 0x080fe400020f0eff */
[----:B------:R-:W-:Y:S02]  /*4420*/  LEA.HI.X.SX32 R73, R29, R25, 0x1, P5 ;  /* 0x000000191d497211 */ /* 0x000fe400028f0eff */
[----:B------:R-:W-:-:S02]  /*4430*/  CS2R R28, SRZ ;  /* 0x00000000001c7805 */ /* 0x000fc4000001ff00 */
[-C--:B------:R-:W-:Y:S02]  /*4440*/  LEA R68, P6, R30, R24.reuse, 0x1 ;  /* 0x000000181e447211 */ /* 0x080fe400078c08ff */
[-C--:B------:R-:W-:Y:S02]  /*4450*/  LEA R84, P1, R31, R24.reuse, 0x1 ;  /* 0x000000181f547211 */ /* 0x080fe400078208ff */
[-C--:B------:R-:W-:Y:S02]  /*4460*/  LEA R82, P2, R32, R24.reuse, 0x1 ;  /* 0x0000001820527211 */ /* 0x080fe400078408ff */
[-C--:B------:R-:W-:Y:S02]  /*4470*/  LEA R74, P3, R33, R24.reuse, 0x1 ;  /* 0x00000018214a7211 */ /* 0x080fe400078608ff */
[-C--:B------:R-:W-:Y:S02]  /*4480*/  LEA R90, P4, R34, R24.reuse, 0x1 ;  /* 0x00000018225a7211 */ /* 0x080fe400078808ff */
[----:B------:R-:W-:-:S02]  /*4490*/  LEA R88, P5, R36, R24, 0x1 ;  /* 0x0000001824587211 */ /* 0x000fc400078a08ff */
[-C--:B------:R-:W-:Y:S02]  /*44a0*/  LEA.HI.X.SX32 R75, R30, R25.reuse, 0x1, P6 ;  /* 0x000000191e4b7211 */ /* 0x080fe400030f0eff */
[-C--:B------:R-:W-:Y:S02]  /*44b0*/  LEA.HI.X.SX32 R89, R31, R25.reuse, 0x1, P1 ;  /* 0x000000191f597211 */ /* 0x080fe400008f0eff */
[----:B------:R-:W-:Y:S02]  /*44c0*/  CS2R R30, SRZ ;  /* 0x00000000001e7805 */ /* 0x000fe4000001ff00 */
[-C--:B------:R-:W-:Y:S02]  /*44d0*/  LEA.HI.X.SX32 R79, R32, R25.reuse, 0x1, P2 ;  /* 0x00000019204f7211 */ /* 0x080fe400010f0eff */
[----:B------:R-:W-:Y:S02]  /*44e0*/  LEA.HI.X.SX32 R81, R33, R25, 0x1, P3 ;  /* 0x0000001921517211 */ /* 0x000fe400018f0eff */
[----:B------:R-:W-:-:S02]  /*44f0*/  CS2R R32, SRZ ;  /* 0x0000000000207805 */ /* 0x000fc4000001ff00 */
[-C--:B------:R-:W-:Y:S02]  /*4500*/  LEA.HI.X.SX32 R95, R34, R25.reuse, 0x1, P4 ;  /* 0x00000019225f7211 */ /* 0x080fe400020f0eff */
[----:B------:R-:W-:Y:S02]  /*4510*/  LEA.HI.X.SX32 R85, R36, R25, 0x1, P5 ;  /* 0x0000001924557211 */ /* 0x000fe400028f0eff */
[-C--:B------:R-:W-:Y:S02]  /*4520*/  LEA R80, P6, R35, R24.reuse, 0x1 ;  /* 0x0000001823507211 */ /* 0x080fe400078c08ff */
[-C--:B------:R-:W-:Y:S02]  /*4530*/  LEA R130, P1, R37, R24.reuse, 0x1 ;  /* 0x0000001825827211 */ /* 0x080fe400078208ff */
[-C--:B------:R-:W-:Y:S02]  /*4540*/  LEA R128, P2, R38, R24.reuse, 0x1 ;  /* 0x0000001826807211 */ /* 0x080fe400078408ff */
[----:B------:R-:W-:-:S02]  /*4550*/  LEA R120, P3, R39, R24, 0x1 ;  /* 0x0000001827787211 */ /* 0x000fc400078608ff */
[-C--:B------:R-:W-:Y:S02]  /*4560*/  LEA R100, P4, R42, R24.reuse, 0x1 ;  /* 0x000000182a647211 */ /* 0x080fe400078808ff */
[----:B------:R-:W-:Y:S02]  /*4570*/  LEA R98, P5, R41, R24, 0x1 ;  /* 0x0000001829627211 */ /* 0x000fe400078a08ff */
[-C--:B------:R-:W-:Y:S02]  /*4580*/  LEA.HI.X.SX32 R87, R35, R25.reuse, 0x1, P6 ;  /* 0x0000001923577211 */ /* 0x080fe400030f0eff */
[----:B------:R-:W-:Y:S02]  /*4590*/  CS2R R34, SRZ ;  /* 0x0000000000227805 */ /* 0x000fe4000001ff00 */
[----:B------:R-:W-:Y:S02]  /*45a0*/  LEA.HI.X.SX32 R101, R37, R25, 0x1, P1 ;  /* 0x0000001925657211 */ /* 0x000fe400008f0eff */
[----:B------:R-:W-:-:S02]  /*45b0*/  CS2R R36, SRZ ;  /* 0x0000000000247805 */ /* 0x000fc4000001ff00 */
[-C--:B------:R-:W-:Y:S02]  /*45c0*/  LEA.HI.X.SX32 R91, R38, R25.reuse, 0x1, P2 ;  /* 0x00000019265b7211 */ /* 0x080fe400010f0eff */
[-C--:B------:R-:W-:Y:S02]  /*45d0*/  LEA.HI.X.SX32 R93, R39, R25.reuse, 0x1, P3 ;  /* 0x00000019275d7211 */ /* 0x080fe400018f0eff */
[----:B------:R-:W-:Y:S02]  /*45e0*/  CS2R R38, SRZ ;  /* 0x0000000000267805 */ /* 0x000fe4000001ff00 */
[-C--:B------:R-:W-:Y:S02]  /*45f0*/  LEA.HI.X.SX32 R107, R42, R25.reuse, 0x1, P4 ;  /* 0x000000192a6b7211 */ /* 0x080fe400020f0eff */
[----:B------:R-:W-:Y:S02]  /*4600*/  CS2R R42, SRZ ;  /* 0x00000000002a7805 */ /* 0x000fe4000001ff00 */
[----:B------:R-:W-:-:S02]  /*4610*/  LEA.HI.X.SX32 R97, R41, R25, 0x1, P5 ;  /* 0x0000001929617211 */ /* 0x000fc400028f0eff */
[-C--:B------:R-:W-:Y:S02]  /*4620*/  LEA R92, P6, R40, R24.reuse, 0x1 ;  /* 0x00000018285c7211 */ /* 0x080fe400078c08ff */
[-C--:B------:R-:W-:Y:S02]  /*4630*/  LEA R106, P1, R44, R24.reuse, 0x1 ;  /* 0x000000182c6a7211 */ /* 0x080fe400078208ff */
[-C--:B------:R-:W-:Y:S02]  /*4640*/  LEA R104, P2, R46, R24.reuse, 0x1 ;  /* 0x000000182e687211 */ /* 0x080fe400078408ff */
[-C--:B------:R-:W-:Y:S02]  /*4650*/  LEA R96, P3, R48, R24.reuse, 0x1 ;  /* 0x0000001830607211 */ /* 0x080fe400078608ff */
[-C--:B------:R-:W-:Y:S02]  /*4660*/  LEA R112, P4, R50, R24.reuse, 0x1 ;  /* 0x0000001832707211 */ /* 0x080fe400078808ff */
[----:B------:R-:W-:-:S02]  /*4670*/  LEA R110, P5, R52, R24, 0x1 ;  /* 0x00000018346e7211 */ /* 0x000fc400078a08ff */
[-C--:B------:R-:W-:Y:S02]  /*4680*/  LEA.HI.X.SX32 R99, R40, R25.reuse, 0x1, P6 ;  /* 0x0000001928637211 */ /* 0x080fe400030f0eff */
[----:B------:R-:W-:Y:S02]  /*4690*/  CS2R R40, SRZ ;  /* 0x0000000000287805 */ /* 0x000fe4000001ff00 */
[-C--:B------:R-:W-:Y:S02]  /*46a0*/  LEA.HI.X.SX32 R113, R44, R25.reuse, 0x1, P1 ;  /* 0x000000192c717211 */ /* 0x080fe400008f0eff */
[-C--:B------:R-:W-:Y:S02]  /*46b0*/  LEA.HI.X.SX32 R103, R46, R25.reuse, 0x1, P2 ;  /* 0x000000192e677211 */ /* 0x080fe400010f0eff */
[----:B------:R-:W-:Y:S02]  /*46c0*/  CS2R R46, SRZ ;  /* 0x00000000002e7805 */ /* 0x000fe4000001ff00 */
[----:B------:R-:W-:-:S02]  /*46d0*/  LEA.HI.X.SX32 R105, R48, R25, 0x1, P3 ;  /* 0x0000001930697211 */ /* 0x000fc400018f0eff */
[----:B------:R-:W-:Y:S02]  /*46e0*/  CS2R R48, SRZ ;  /* 0x0000000000307805 */ /* 0x000fe4000001ff00 */
[-C--:B------:R-:W-:Y:S02]  /*46f0*/  LEA.HI.X.SX32 R119, R50, R25.reuse, 0x1, P4 ;  /* 0x0000001932777211 */ /* 0x080fe400020f0eff */
[----:B------:R-:W-:Y:S02]  /*4700*/  CS2R R50, SRZ ;  /* 0x0000000000327805 */ /* 0x000fe4000001ff00 */
[----:B------:R-:W-:Y:S02]  /*4710*/  LEA.HI.X.SX32 R109, R52, R25, 0x1, P5 ;  /* 0x00000019346d7211 */ /* 0x000fe400028f0eff */
[----:B------:R-:W-:Y:S02]  /*4720*/  CS2R R52, SRZ ;  /* 0x0000000000347805 */ /* 0x000fe4000001ff00 */
[----:B------:R-:W-:-:S02]  /*4730*/  LEA R102, P6, R54, R24, 0x1 ;  /* 0x0000001836667211 */ /* 0x000fc400078c08ff */
[-C--:B------:R-:W-:Y:S02]  /*4740*/  LEA R118, P1, R125, R24.reuse, 0x1 ;  /* 0x000000187d767211 */ /* 0x080fe400078208ff */
[-C--:B------:R-:W-:Y:S02]  /*4750*/  LEA R116, P2, R115, R24.reuse, 0x1 ;  /* 0x0000001873747211 */ /* 0x080fe400078408ff */
[-C--:B------:R-:W-:Y:S02]  /*4760*/  LEA R108, P3, R117, R24.reuse, 0x1 ;  /* 0x00000018756c7211 */ /* 0x080fe400078608ff */
[-C--:B------:R-:W-:Y:S02]  /*4770*/  LEA R124, P4, R131, R24.reuse, 0x1 ;  /* 0x00000018837c7211 */ /* 0x080fe400078808ff */
[----:B------:R-:W-:Y:S02]  /*4780*/  LEA R122, P5, R121, R24, 0x1 ;  /* 0x00000018797a7211 */ /* 0x000fe400078a08ff */
[----:B------:R-:W-:-:S02]  /*4790*/  LEA.HI.X.SX32 R111, R54, R25, 0x1, P6 ;  /* 0x00000019366f7211 */ /* 0x000fc400030f0eff */
[----:B------:R-:W-:Y:S02]  /*47a0*/  CS2R R54, SRZ ;  /* 0x0000000000367805 */ /* 0x000fe4000001ff00 */
[-C--:B------:R-:W-:Y:S02]  /*47b0*/  LEA.HI.X.SX32 R125, R125, R25.reuse, 0x1, P1 ;  /* 0x000000197d7d7211 */ /* 0x080fe400008f0eff */
[-C--:B------:R-:W-:Y:S02]  /*47c0*/  LEA.HI.X.SX32 R115, R115, R25.reuse, 0x1, P2 ;  /* 0x0000001973737211 */ /* 0x080fe400010f0eff */
[-C--:B------:R-:W-:Y:S02]  /*47d0*/  LEA.HI.X.SX32 R117, R117, R25.reuse, 0x1, P3 ;  /* 0x0000001975757211 */ /* 0x080fe400018f0eff */
[-C--:B------:R-:W-:Y:S02]  /*47e0*/  LEA.HI.X.SX32 R131, R131, R25.reuse, 0x1, P4 ;  /* 0x0000001983837211 */ /* 0x080fe400020f0eff */
        /* <DEDUP_REMOVED lines=19> */
[----:B------:R-:W-:Y:S01]  /*4920*/  LEA R144, P0, R26, UR8, 0x1 ;  /* 0x000000081a907c11 */ /* 0x000fe2000f8008ff */
[----:B------:R-:W-:Y:S01]  /*4930*/  UIADD3 UR8, UP0, UR12, 0x80, URZ ;  /* 0x000000800c087890 */ /* 0x000fe2000ff1e03f */
[-C--:B------:R-:W-:Y:S02]  /*4940*/  LEA.HI.X.SX32 R135, R135, R25.reuse, 0x1, P6 ;  /* 0x0000001987877211 */ /* 0x080fe400030f0eff */
[-C--:B------:R-:W-:Y:S02]  /*4950*/  LEA.HI.X.SX32 R153, R153, R25.reuse, 0x1, P1 ;  /* 0x0000001999997211 */ /* 0x080fe400008f0eff */
[-C--:B------:R-:W-:Y:S02]  /*4960*/  LEA.HI.X.SX32 R137, R137, R25.reuse, 0x1, P2 ;  /* 0x0000001989897211 */ /* 0x080fe400010f0eff */
[-C--:B------:R-:W-:Y:S02]  /*4970*/  LEA.HI.X.SX32 R139, R139, R25.reuse, 0x1, P3 ;  /* 0x000000198b8b7211 */ /* 0x080fe400018f0eff */
[----:B------:R-:W-:-:S02]  /*4980*/  LEA.HI.X.SX32 R157, R157, R25, 0x1, P4 ;  /* 0x000000199d9d7211 */ /* 0x000fc400020f0eff */
[----:B------:R-:W-:Y:S02]  /*4990*/  LEA.HI.X.SX32 R151, R151, R25, 0x1, P5 ;  /* 0x0000001997977211 */ /* 0x000fe400028f0eff */
[-C--:B------:R-:W-:Y:S02]  /*49a0*/  LEA R138, P6, R159, R24.reuse, 0x1 ;  /* 0x000000189f8a7211 */ /* 0x080fe400078c08ff */
[-C--:B------:R-:W-:Y:S02]  /*49b0*/  LEA R162, P1, R165, R24.reuse, 0x1 ;  /* 0x00000018a5a27211 */ /* 0x080fe400078208ff */
[-C--:B------:R-:W-:Y:S02]  /*49c0*/  LEA R160, P2, R161, R24.reuse, 0x1 ;  /* 0x00000018a1a07211 */ /* 0x080fe400078408ff */
[-C--:B------:R-:W-:Y:S02]  /*49d0*/  LEA R152, P3, R163, R24.reuse, 0x1 ;  /* 0x00000018a3987211 */ /* 0x080fe400078608ff */
[----:B------:R-:W-:-:S02]  /*49e0*/  LEA R164, P4, R169, R24, 0x1 ;  /* 0x00000018a9a47211 */ /* 0x000fc400078808ff */
[----:B------:R-:W-:Y:S02]  /*49f0*/  LEA R170, P5, R45, R24, 0x1 ;  /* 0x000000182daa7211 */ /* 0x000fe400078a08ff */
[----:B------:R-:W-:Y:S01]  /*4a00*/  LEA.HI.X.SX32 R145, R26, UR9, 0x1, P0 ;  /* 0x000000091a917c11 */ /* 0x000fe200080f0eff */
[----:B------:R-:W-:Y:S01]  /*4a10*/  UIADD3.X UR9, UR4, 0x40000040, URZ, UP0, !UPT ;  /* 0x4000004004097890 */ /* 0x000fe200087fe43f */
[-C--:B------:R-:W-:Y:S02]  /*4a20*/  LEA.HI.X.SX32 R159, R159, R25.reuse, 0x1, P6 ;  /* 0x000000199f9f7211 */ /* 0x080fe400030f0eff */
[----:B------:R-:W-:Y:S02]  /*4a30*/  CS2R R26, SRZ ;  /* 0x00000000001a7805 */ /* 0x000fe4000001ff00 */
[-C--:B------:R-:W-:Y:S01]  /*4a40*/  LEA.HI.X.SX32 R165, R165, R25.reuse, 0x1, P1 ;  /* 0x00000019a5a57211 */ /* 0x080fe200008f0eff */
[----:B------:R-:W-:Y:S01]  /*4a50*/  UIADD3.64 UR16, UR8, 0x80, URZ ;  /* 0x0000008008107897 */ /* 0x000fe2000fffe03f */
[-C--:B------:R-:W-:Y:S01]  /*4a60*/  LEA.HI.X.SX32 R161, R161, R25.reuse, 0x1, P2 ;  /* 0x00000019a1a17211 */ /* 0x080fe200010f0eff */
[----:B------:R-:W-:Y:S01]  /*4a70*/  UIADD3.64 UR20, UR8, 0x100, URZ ;  /* 0x0000010008147897 */ /* 0x000fe2000fffe03f */
[-C--:B------:R-:W-:Y:S01]  /*4a80*/  LEA.HI.X.SX32 R163, R163, R25.reuse, 0x1, P3 ;  /* 0x00000019a3a37211 */ /* 0x080fe200018f0eff */
[----:B------:R-:W-:Y:S01]  /*4a90*/  UIADD3.64 UR24, UR8, 0x180, URZ ;  /* 0x0000018008187897 */ /* 0x000fe2000fffe03f */
[-C--:B------:R-:W-:Y:S01]  /*4aa0*/  LEA.HI.X.SX32 R169, R169, R25.reuse, 0x1, P4 ;  /* 0x00000019a9a97211 */ /* 0x080fe200020f0eff */
[----:B------:R-:W-:Y:S01]  /*4ab0*/  UIADD3.64 UR28, UR8, 0x200, URZ ;  /* 0x00000200081c7897 */ /* 0x000fe2000fffe03f */
[----:B------:R-:W-:-:S02]  /*4ac0*/  LEA.HI.X.SX32 R175, R45, R25, 0x1, P5 ;  /* 0x000000192daf7211 */ /* 0x000fc400028f0eff */
[----:B------:R-:W-:Y:S02]  /*4ad0*/  CS2R R24, SRZ ;  /* 0x0000000000187805 */ /* 0x000fe4000001ff00 */
[----:B------:R-:W-:Y:S01]  /*4ae0*/  CS2R R44, SRZ ;  /* 0x00000000002c7805 */ /* 0x000fe2000001ff00 */
[----:B------:R-:W-:Y:S02]  /*4af0*/  UIADD3.64 UR32, UR8, 0x280, URZ ;  /* 0x0000028008207897 */ /* 0x000fe4000fffe03f */
[----:B------:R-:W-:-:S12]  /*4b00*/  UIADD3.64 UR36, UR8, 0x300, URZ ;  /* 0x0000030008247897 */ /* 0x000fd8000fffe03f */
.L_x_1:
[----:B------:R-:W-:Y:S01]  /*4b10*/  SHF.R.U32.HI R200, RZ, 0x6, R0 ;  /* 0x00000006ffc87819 */ /* 0x000fe20000011600 */
[----:B------:R-:W-:Y:S01]  /*4b20*/  IMAD.MOV.U32 R142, RZ, RZ, R144 ;  /* 0x000000ffff8e7224 */ /* 0x000fe200078e0090 */
[----:B------:R-:W-:Y:S01]  /*4b30*/  PRMT R228, RZ, 0x7610, R228 ;  /* 0x00007610ffe47816 */ /* 0x000fe200000000e4 */
[----:B------:R-:W-:Y:S01]  /*4b40*/  IMAD.MOV.U32 R143, RZ, RZ, R145 ;  /* 0x000000ffff8f7224 */ /* 0x000fe200078e0091 */
[----:B------:R-:W-:Y:S01]  /*4b50*/  SGXT.U32 R200, R200, 0x2 ;  /* 0x00000002c8c8781a */ /* 0x000fe20000000000 */
[----:B------:R-:W-:-:S03]  /*4b60*/  IMAD.WIDE R148, R185, 0x2, R142 ;  /* 0x00000002b9947825 */ /* 0x000fc600078e028e */
[C---:B------:R-:W-:Y:S02]  /*4b70*/  LOP3.LUT R144, R200.reuse, 0x4, RZ, 0xfc, !PT ;  /* 0x00000004c8907812 */ /* 0x040fe400078efcff */
[C---:B------:R-:W-:Y:S02]  /*4b80*/  LOP3.LUT R145, R200.reuse, 0x8, RZ, 0xfc, !PT ;  /* 0x00000008c8917812 */ /* 0x040fe400078efcff */
[----:B------:R-:W-:Y:S02]  /*4b90*/  ISETP.GE.AND P0, PT, R200, UR6, PT ;  /* 0x00000006c8007c0c */ /* 0x000fe4000bf06270 */
[----:B------:R-:W-:Y:S02]  /*4ba0*/  ISETP.GE.AND P1, PT, R144, UR6, PT ;  /* 0x0000000690007c0c */ /* 0x000fe4000bf26270 */
[----:B------:R-:W-:Y:S02]  /*4bb0*/  ISETP.GE.AND P2, PT, R145, UR6, PT ;  /* 0x0000000691007c0c */ /* 0x000fe4000bf46270 */
[----:B------:R-:W-:-:S02]  /*4bc0*/  LOP3.LUT R145, R200, 0xc, RZ, 0xfc, !PT ;  /* 0x0000000cc8917812 */ /* 0x000fc400078efcff */
[----:B------:R-:W-:Y:S02]  /*4bd0*/  LOP3.LUT R178, R200, 0x10, RZ, 0xfc, !PT ;  /* 0x00000010c8b27812 */ /* 0x000fe400078efcff */
[----:B------:R-:W-:Y:S01]  /*4be0*/  ISETP.GE.AND P3, PT, R145, UR6, PT ;  /* 0x0000000691007c0c */ /* 0x000fe2000bf66270 */
[----:B------:R-:W-:Y:S01]  /*4bf0*/  IMAD.WIDE R146, R183, 0x2, R142 ;  /* 0x00000002b7927825 */ /* 0x000fe200078e028e */
[----:B------:R-:W-:Y:S01]  /*4c00*/  PRMT R144, RZ, 0x7610, R144 ;  /* 0x00007610ff907816 */ /* 0x000fe20000000090 */
[----:B------:R0:W2:Y:S01]  /*4c10*/  @!P0 LDG.E.U16 R228, desc[UR40][R148.64] ;  /* 0x0000002894e48981 */ /* 0x0000a2000c1e1500 */
[----:B------:R-:W-:Y:S02]  /*4c20*/  ISETP.GE.AND P5, PT, R178, UR6, PT ;  /* 0x00000006b2007c0c */ /* 0x000fe4000bfa6270 */
[C---:B------:R-:W-:Y:S01]  /*4c30*/  LOP3.LUT R145, R200.reuse, 0x1c, RZ, 0xfc, !PT ;  /* 0x0000001cc8917812 */ /* 0x040fe200078efcff */
[--C-:B------:R-:W-:Y:S01]  /*4c40*/  IMAD.WIDE R246, R189, 0x2, R142.reuse ;  /* 0x00000002bdf67825 */ /* 0x100fe200078e028e */
[----:B------:R-:W-:Y:S01]  /*4c50*/  LOP3.LUT R182, R200, 0x18, RZ, 0xfc, !PT ;  /* 0x00000018c8b67812 */ /* 0x000fe200078efcff */
[----:B------:R1:W3:Y:S01]  /*4c60*/  @!P1 LDG.E.U16 R144, desc[UR40][R146.64] ;  /* 0x0000002892909981 */ /* 0x0002e2000c1e1500 */
[----:B------:R-:W-:Y:S01]  /*4c70*/  ISETP.GE.AND P1, PT, R145, UR6, PT ;  /* 0x0000000691007c0c */ /* 0x000fe2000bf26270 */
[----:B------:R-:W-:Y:S01]  /*4c80*/  IMAD.WIDE R242, R187, 0x2, R142 ;  /* 0x00000002bbf27825 */ /* 0x000fe200078e028e */
[----:B------:R-:W-:-:S02]  /*4c90*/  PRMT R230, RZ, 0x7610, R230 ;  /* 0x00007610ffe67816 */ /* 0x000fc400000000e6 */
[----:B0-----:R-:W-:Y:S02]  /*4ca0*/  PRMT R149, RZ, 0x7610, R149 ;  /* 0x00007610ff957816 */ /* 0x001fe40000000095 */
[C---:B------:R-:W-:Y:S02]  /*4cb0*/  LOP3.LUT R145, R200.reuse, 0x24, RZ, 0xfc, !PT ;  /* 0x00000024c8917812 */ /* 0x040fe400078efcff */
[----:B------:R-:W-:Y:S01]  /*4cc0*/  LOP3.LUT R180, R200, 0x14, RZ, 0xfc, !PT ;  /* 0x00000014c8b47812 */ /* 0x000fe200078efcff */
[----:B-1----:R-:W-:Y:S01]  /*4cd0*/  IMAD.WIDE R146, R191, 0x2, R142 ;  /* 0x00000002bf927825 */ /* 0x002fe200078e028e */
[----:B------:R-:W-:Y:S01]  /*4ce0*/  ISETP.GE.AND P0, PT, R182, UR6, PT ;  /* 0x00000006b6007c0c */ /* 0x000fe2000bf06270 */
[----:B------:R-:W4:Y:S01]  /*4cf0*/  @!P3 LDG.E.U16 R149, desc[UR40][R246.64] ;  /* 0x00000028f695b981 */ /* 0x000f22000c1e1500 */
[----:B------:R-:W-:Y:S02]  /*4d00*/  PRMT R232, RZ, 0x7610, R232 ;  /* 0x00007610ffe87816 */ /* 0x000fe400000000e8 */
[----:B------:R-:W-:Y:S01]  /*4d10*/  LOP3.LUT R148, R200, 0x20, RZ, 0xfc, !PT ;  /* 0x00000020c8947812 */ /* 0x000fe200078efcff */
[----:B------:R0:W5:Y:S01]  /*4d20*/  @!P2 LDG.E.U16 R230, desc[UR40][R242.64] ;  /* 0x00000028f2e6a981 */ /* 0x000162000c1e1500 */
[----:B------:R-:W-:-:S02]  /*4d30*/  ISETP.GE.AND P3, PT, R145, UR6, PT ;  /* 0x0000000691007c0c */ /* 0x000fc4000bf66270 */
[----:B------:R-:W-:Y:S01]  /*4d40*/  LOP3.LUT R145, R200, 0x28, RZ, 0xfc, !PT ;  /* 0x00000028c8917812 */ /* 0x000fe200078efcff */
[----:B------:R-:W3:Y:S01]  /*4d50*/  @!P5 LDG.E.U16 R232, desc[UR40][R146.64] ;  /* 0x0000002892e8d981 */ /* 0x000ee2000c1e1500 */
[----:B------:R-:W-:Y:S02]  /*4d60*/  ISETP.GE.AND P4, PT, R180, UR6, PT ;  /* 0x00000006b4007c0c */ /* 0x000fe4000bf86270 */
[----:B------:R-:W-:Y:S01]  /*4d70*/  ISETP.GE.AND P2, PT, R148, UR6, PT ;  /* 0x0000000694007c0c */ /* 0x000fe2000bf46270 */
[----:B------:R-:W-:Y:S01]  /*4d80*/  IMAD.WIDE R244, R195, 0x2, R142 ;  /* 0x00000002c3f47825 */ /* 0x000fe200078e028e */
[----:B------:R-:W-:Y:S02]  /*4d90*/  PRMT R234, RZ, 0x7610, R234 ;  /* 0x00007610ffea7816 */ /* 0x000fe400000000ea */
[C---:B------:R-:W-:Y:S02]  /*4da0*/  LOP3.LUT R178, R200.reuse, 0x2c, RZ, 0xfc, !PT ;  /* 0x0000002cc8b27812 */ /* 0x040fe400078efcff */
[----:B------:R-:W-:Y:S01]  /*4db0*/  ISETP.GE.AND P5, PT, R145, UR6, PT ;  /* 0x0000000691007c0c */ /* 0x000fe2000bfa6270 */
[----:B0-----:R-:W-:Y:S01]  /*4dc0*/  IMAD.WIDE R242, R197, 0x2, R142 ;  /* 0x00000002c5f27825 */ /* 0x001fe200078e028e */
[----:B------:R-:W-:Y:S01]  /*4dd0*/  PRMT R252, RZ, 0x7610, R252 ;  /* 0x00007610fffc7816 */ /* 0x000fe200000000fc */
[----:B------:R0:W4:Y:S01]  /*4de0*/  @!P0 LDG.E.U16 R234, desc[UR40][R244.64] ;  /* 0x00000028f4ea8981 */ /* 0x000122000c1e1500 */
[----:B------:R-:W-:Y:S01]  /*4df0*/  LOP3.LUT R145, R200, 0x30, RZ, 0xfc, !PT ;  /* 0x00000030c8917812 */ /* 0x000fe200078efcff */
[----:B------:R-:W-:Y:S01]  /*4e00*/  IMAD.WIDE R240, R193, 0x2, R142 ;  /* 0x00000002c1f07825 */ /* 0x000fe200078e028e */
[----:B------:R-:W-:-:S02]  /*4e10*/  PRMT R148, RZ, 0x7610, R148 ;  /* 0x00007610ff947816 */ /* 0x000fc40000000094 */
[----:B------:R-:W-:Y:S01]  /*4e20*/  ISETP.GE.AND P6, PT, R178, UR6, PT ;  /* 0x00000006b2007c0c */ /* 0x000fe2000bfc6270 */
[----:B------:R-:W-:Y:S01]  /*4e30*/  IMAD.WIDE R246, R199, 0x2, R142 ;  /* 0x00000002c7f67825 */ /* 0x000fe200078e028e */
[----:B------:R-:W-:Y:S01]  /*4e40*/  PRMT R236, RZ, 0x7610, R236 ;  /* 0x00007610ffec7816 */ /* 0x000fe200000000ec */
[----:B------:R-:W3:Y:S01]  /*4e50*/  @!P1 LDG.E.U16 R252, desc[UR40][R242.64] ;  /* 0x00000028f2fc9981 */ /* 0x000ee2000c1e1500 */
[C---:B------:R-:W-:Y:S01]  /*4e60*/  LOP3.LUT R178, R200.reuse, 0x34, RZ, 0xfc, !PT ;  /* 0x00000034c8b27812 */ /* 0x040fe200078efcff */
[----:B0-----:R-:W-:Y:S01]  /*4e70*/  IMAD.WIDE R244, R203, 0x2, R142 ;  /* 0x00000002cbf47825 */ /* 0x001fe200078e028e */
[----:B------:R-:W-:Y:S01]  /*4e80*/  ISETP.GE.AND P0, PT, R145, UR6, PT ;  /* 0x0000000691007c0c */ /* 0x000fe2000bf06270 */
[----:B------:R0:W3:Y:S01]  /*4e90*/  @!P4 LDG.E.U16 R148, desc[UR40][R240.64] ;  /* 0x00000028f094c981 */ /* 0x0000e2000c1e1500 */
[----:B------:R-:W-:Y:S02]  /*4ea0*/  PRMT R147, RZ, 0x7610, R147 ;  /* 0x00007610ff937816 */ /* 0x000fe40000000093 */
[----:B------:R-:W-:Y:S01]  /*4eb0*/  LOP3.LUT R145, R200, 0x38, RZ, 0xfc, !PT ;  /* 0x00000038c8917812 */ /* 0x000fe200078efcff */
[----:B------:R1:W3:Y:S01]  /*4ec0*/  @!P2 LDG.E.U16 R236, desc[UR40][R246.64] ;  /* 0x00000028f6eca981 */ /* 0x0002e2000c1e1500 */
[----:B------:R-:W-:-:S02]  /*4ed0*/  ISETP.GE.AND P1, PT, R178, UR6, PT ;  /* 0x00000006b2007c0c */ /* 0x000fc4000bf26270 */
[----:B------:R-:W-:Y:S01]  /*4ee0*/  PRMT R178, RZ, 0x7610, R178 ;  /* 0x00007610ffb27816 */ /* 0x000fe200000000b2 */
[----:B------:R-:W3:Y:S01]  /*4ef0*/  @!P5 LDG.E.U16 R147, desc[UR40][R244.64] ;  /* 0x00000028f493d981 */ /* 0x000ee2000c1e1500 */
[C---:B------:R-:W-:Y:S01]  /*4f00*/  LOP3.LUT R180, R200.reuse, 0x44, RZ, 0xfc, !PT ;  /* 0x00000044c8b47812 */ /* 0x040fe200078efcff */
[--C-:B0-----:R-:W-:Y:S01]  /*4f10*/  IMAD.WIDE R240, R201, 0x2, R142.reuse ;  /* 0x00000002c9f07825 */ /* 0x101fe200078e028e */
[----:B------:R-:W-:Y:S02]  /*4f20*/  ISETP.GE.AND P2, PT, R145, UR6, PT ;  /* 0x0000000691007c0c */ /* 0x000fe4000bf46270 */
[----:B------:R-:W-:Y:S02]  /*4f30*/  LOP3.LUT R145, R200, 0x3c, RZ, 0xfc, !PT ;  /* 0x0000003cc8917812 */ /* 0x000fe400078efcff */
[----:B------:R-:W-:Y:S01]  /*4f40*/  ISETP.GE.AND P5, PT, R180, UR6, PT ;  /* 0x00000006b4007c0c */ /* 0x000fe2000bfa6270 */
[----:B------:R0:W3:Y:S01]  /*4f50*/  @!P3 LDG.E.U16 R178, desc[UR40][R240.64] ;  /* 0x00000028f0b2b981 */ /* 0x0000e2000c1e1500 */
[----:B------:R-:W-:Y:S01]  /*4f60*/  LOP3.LUT R146, R200, 0x40, RZ, 0xfc, !PT ;  /* 0x00000040c8927812 */ /* 0x000fe200078efcff */
[----:B------:R-:W-:Y:S01]  /*4f70*/  IMAD.WIDE R242, R205, 0x2, R142 ;  /* 0x00000002cdf27825 */ /* 0x000fe200078e028e */
[----:B------:R-:W-:-:S02]  /*4f80*/  PRMT R180, RZ, 0x7610, R180 ;  /* 0x00007610ffb47816 */ /* 0x000fc400000000b4 */
[----:B------:R-:W-:Y:S01]  /*4f90*/  ISETP.GE.AND P3, PT, R145, UR6, PT ;  /* 0x0000000691007c0c */ /* 0x000fe2000bf66270 */
[----:B-1----:R-:W-:Y:S01]  /*4fa0*/  IMAD.WIDE R246, R207, 0x2, R142 ;  /* 0x00000002cff67825 */ /* 0x002fe200078e028e */
[----:B------:R-:W-:Y:S02]  /*4fb0*/  PRMT R238, RZ, 0x7610, R238 ;  /* 0x00007610ffee7816 */ /* 0x000fe400000000ee */
[----:B------:R-:W-:Y:S01]  /*4fc0*/  LOP3.LUT R145, R200, 0x48, RZ, 0xfc, !PT ;  /* 0x00000048c8917812 */ /* 0x000fe200078efcff */
[----:B------:R-:W-:Y:S01]  /*4fd0*/  IMAD.WIDE R248, R209, 0x2, R142 ;  /* 0x00000002d1f87825 */ /* 0x000fe200078e028e */
[----:B------:R-:W-:Y:S01]  /*4fe0*/  ISETP.GE.AND P4, PT, R146, UR6, PT ;  /* 0x0000000692007c0c */ /* 0x000fe2000bf86270 */
[----:B------:R1:W3:Y:S01]  /*4ff0*/  @!P6 LDG.E.U16 R180, desc[UR40][R242.64] ;  /* 0x00000028f2b4e981 */ /* 0x0002e2000c1e1500 */
[----:B------:R-:W-:Y:S02]  /*5000*/  PRMT R182, RZ, 0x7610, R182 ;  /* 0x00007610ffb67816 */ /* 0x000fe400000000b6 */
[----:B------:R-:W-:Y:S01]  /*5010*/  LOP3.LUT R146, R200, 0x4c, RZ, 0xfc, !PT ;  /* 0x0000004cc8927812 */ /* 0x000fe200078efcff */
[----:B------:R-:W3:Y:S01]  /*5020*/  @!P0 LDG.E.U16 R238, desc[UR40][R246.64] ;  /* 0x00000028f6ee8981 */ /* 0x000ee2000c1e1500 */
[----:B------:R-:W-:-:S02]  /*5030*/  ISETP.GE.AND P6, PT, R145, UR6, PT ;  /* 0x0000000691007c0c */ /* 0x000fc4000bfc6270 */
[----:B------:R-:W-:Y:S01]  /*5040*/  LOP3.LUT R145, R200, 0x50, RZ, 0xfc, !PT ;  /* 0x00000050c8917812 */ /* 0x000fe200078efcff */
[----:B0-----:R-:W-:Y:S01]  /*5050*/  IMAD.WIDE R240, R213, 0x2, R142 ;  /* 0x00000002d5f07825 */ /* 0x001fe200078e028e */
[----:B------:R-:W-:Y:S01]  /*5060*/  ISETP.GE.AND P0, PT, R146, UR6, PT ;  /* 0x0000000692007c0c */ /* 0x000fe2000bf06270 */
[----:B------:R-:W3:Y:S01]  /*5070*/  @!P1 LDG.E.U16 R182, desc[UR40][R248.64] ;  /* 0x00000028f8b69981 */ /* 0x000ee2000c1e1500 */
[----:B------:R-:W-:Y:S01]  /*5080*/  PRMT R184, RZ, 0x7610, R184 ;  /* 0x00007610ffb87816 */ /* 0x000fe200000000b8 */
[----:B------:R-:W-:Y:S01]  /*5090*/  IMAD.WIDE R244, R211, 0x2, R142 ;  /* 0x00000002d3f47825 */ /* 0x000fe200078e028e */
[----:B------:R-:W-:Y:S02]  /*50a0*/  PRMT R146, RZ, 0x7610, R146 ;  /* 0x00007610ff927816 */ /* 0x000fe40000000092 */
[----:B------:R-:W-:Y:S02]  /*50b0*/  ISETP.GE.AND P1, PT, R145, UR6, PT ;  /* 0x0000000691007c0c */ /* 0x000fe4000bf26270 */
[C---:B------:R-:W-:Y:S01]  /*50c0*/  LOP3.LUT R145, R200.reuse, 0x58, RZ, 0xfc, !PT ;  /* 0x00000058c8917812 */ /* 0x040fe200078efcff */
[----:B------:R0:W3:Y:S01]  /*50d0*/  @!P3 LDG.E.U16 R184, desc[UR40][R240.64] ;  /* 0x00000028f0b8b981 */ /* 0x0000e2000c1e1500 */
[----:B------:R-:W-:-:S02]  /*50e0*/  LOP3.LUT R186, R200, 0x54, RZ, 0xfc, !PT ;  /* 0x00000054c8ba7812 */ /* 0x000fc400078efcff */
[----:B-1----:R-:W-:Y:S01]  /*50f0*/  PRMT R242, RZ, 0x7610, R242 ;  /* 0x00007610fff27816 */ /* 0x002fe200000000f2 */
[----:B------:R1:W3:Y:S01]  /*5100*/  @!P2 LDG.E.U16 R146, desc[UR40][R244.64] ;  /* 0x00000028f492a981 */ /* 0x0002e2000c1e1500 */
[----:B------:R-:W-:Y:S02]  /*5110*/  ISETP.GE.AND P3, PT, R145, UR6, PT ;  /* 0x0000000691007c0c */ /* 0x000fe4000bf66270 */
[----:B------:R-:W-:Y:S01]  /*5120*/  LOP3.LUT R145, R200, 0x5c, RZ, 0xfc, !PT ;  /* 0x0000005cc8917812 */ /* 0x000fe200078efcff */
[----:B0-----:R-:W-:Y:S01]  /*5130*/  IMAD.WIDE R240, R215, 0x2, R142 ;  /* 0x00000002d7f07825 */ /* 0x001fe200078e028e */
[----:B------:R-:W-:Y:S02]  /*5140*/  ISETP.GE.AND P2, PT, R186, UR6, PT ;  /* 0x00000006ba007c0c */ /* 0x000fe4000bf46270 */
[----:B------:R-:W-:Y:S01]  /*5150*/  PRMT R186, RZ, 0x7610, R186 ;  /* 0x00007610ffba7816 */ /* 0x000fe200000000ba */
[----:B------:R-:W-:Y:S01]  /*5160*/  IMAD.WIDE R250, R217, 0x2, R142 ;  /* 0x00000002d9fa7825 */ /* 0x000fe200078e028e */
[----:B------:R-:W-:Y:S01]  /*5170*/  PRMT R247, RZ, 0x7610, R247 ;  /* 0x00007610fff77816 */ /* 0x000fe200000000f7 */
[----:B------:R0:W3:Y:S01]  /*5180*/  @!P4 LDG.E.U16 R242, desc[UR40][R240.64] ;  /* 0x00000028f0f2c981 */ /* 0x0000e2000c1e1500 */
[----:B------:R-:W-:Y:S01]  /*5190*/  PRMT R188, RZ, 0x7610, R188 ;  /* 0x00007610ffbc7816 */ /* 0x000fe200000000bc */
[--C-:B-1----:R-:W-:Y:S01]  /*51a0*/  IMAD.WIDE R244, R219, 0x2, R142.reuse ;  /* 0x00000002dbf47825 */ /* 0x102fe200078e028e */
[----:B------:R-:W-:Y:S01]  /*51b0*/  ISETP.GE.AND P4, PT, R145, UR6, PT ;  /* 0x0000000691007c0c */ /* 0x000fe2000bf86270 */
[----:B------:R-:W3:Y:S02]  /*51c0*/  @!P5 LDG.E.U16 R186, desc[UR40][R250.64] ;  /* 0x00000028fabad981 */ /* 0x000ee4000c1e1500 */
[--C-:B------:R-:W-:Y:S01]  /*51d0*/  IMAD.WIDE R248, R221, 0x2, R142.reuse ;  /* 0x00000002ddf87825 */ /* 0x100fe200078e028e */
[C---:B------:R-:W-:Y:S01]  /*51e0*/  LOP3.LUT R145, R200.reuse, 0x60, RZ, 0xfc, !PT ;  /* 0x00000060c8917812 */ /* 0x040fe200078efcff */
[----:B------:R1:W3:Y:S01]  /*51f0*/  @!P6 LDG.E.U16 R247, desc[UR40][R244.64] ;  /* 0x00000028f4f7e981 */ /* 0x0002e2000c1e1500 */
[----:B------:R-:W-:Y:S01]  /*5200*/  LOP3.LUT R192, R200, 0x64, RZ, 0xfc, !PT ;  /* 0x00000064c8c07812 */ /* 0x000fe200078efcff */
[----:B0-----:R-:W-:Y:S01]  /*5210*/  IMAD.WIDE R240, R225, 0x2, R142 ;  /* 0x00000002e1f07825 */ /* 0x001fe200078e028e */
[----:B------:R-:W-:Y:S01]  /*5220*/  PRMT R243, RZ, 0x7610, R243 ;  /* 0x00007610fff37816 */ /* 0x000fe200000000f3 */
[----:B------:R0:W3:Y:S01]  /*5230*/  @!P0 LDG.E.U16 R188, desc[UR40][R248.64] ;  /* 0x00000028f8bc8981 */ /* 0x0000e2000c1e1500 */
[----:B------:R-:W-:-:S02]  /*5240*/  PRMT R190, RZ, 0x7610, R190 ;  /* 0x00007610ffbe7816 */ /* 0x000fc400000000be */
[----:B------:R-:W-:Y:S02]  /*5250*/  ISETP.GE.AND P5, PT, R145, UR6, PT ;  /* 0x0000000691007c0c */ /* 0x000fe4000bfa6270 */
[----:B------:R-:W-:Y:S01]  /*5260*/  ISETP.GE.AND P0, PT, R192, UR6, PT ;  /* 0x00000006c0007c0c */ /* 0x000fe2000bf06270 */
[----:B-1----:R-:W-:Y:S01]  /*5270*/  IMAD.WIDE R244, R223, 0x2, R142 ;  /* 0x00000002dff47825 */ /* 0x002fe200078e028e */
[----:B------:R-:W-:Y:S01]  /*5280*/  PRMT R246, RZ, 0x7610, R246 ;  /* 0x00007610fff67816 */ /* 0x000fe200000000f6 */
[----:B------:R-:W3:Y:S01]  /*5290*/  @!P2 LDG.E.U16 R190, desc[UR40][R240.64] ;  /* 0x00000028f0bea981 */ /* 0x000ee2000c1e1500 */
[C---:B------:R-:W-:Y:S01]  /*52a0*/  LOP3.LUT R145, R200.reuse, 0x68, RZ, 0xfc, !PT ;  /* 0x00000068c8917812 */ /* 0x040fe200078efcff */
[----:B0-----:R-:W-:Y:S01]  /*52b0*/  IMAD.WIDE R248, R227, 0x2, R142 ;  /* 0x00000002e3f87825 */ /* 0x001fe200078e028e */
[----:B------:R-:W-:Y:S01]  /*52c0*/  LOP3.LUT R194, R200, 0x6c, RZ, 0xfc, !PT ;  /* 0x0000006cc8c27812 */ /* 0x000fe200078efcff */
[----:B------:R0:W3:Y:S01]  /*52d0*/  @!P1 LDG.E.U16 R243, desc[UR40][R244.64] ;  /* 0x00000028f4f39981 */ /* 0x0000e2000c1e1500 */
[----:B------:R-:W-:-:S02]  /*52e0*/  ISETP.GE.AND P1, PT, R145, UR6, PT ;  /* 0x0000000691007c0c */ /* 0x000fc4000bf26270 */
[----:B------:R-:W-:Y:S01]  /*52f0*/  ISETP.GE.AND P2, PT, R194, UR6, PT ;  /* 0x00000006c2007c0c */ /* 0x000fe2000bf46270 */
[----:B------:R1:W3:Y:S01]  /*5300*/  @!P3 LDG.E.U16 R246, desc[UR40][R248.64] ;  /* 0x00000028f8f6b981 */ /* 0x0002e2000c1e1500 */
[----:B------:R-:W-:Y:S02]  /*5310*/  PRMT R251, RZ, 0x7610, R251 ;  /* 0x00007610fffb7816 */ /* 0x000fe400000000fb */
[----:B------:R-:W-:Y:S01]  /*5320*/  PRMT R194, RZ, 0x7610, R194 ;  /* 0x00007610ffc27816 */ /* 0x000fe200000000c2 */
[----:B0-----:R-:W-:Y:S01]  /*5330*/  IMAD.WIDE R244, R233, 0x2, R142 ;  /* 0x00000002e9f47825 */ /* 0x001fe200078e028e */
[----:B------:R-:W-:-:S03]  /*5340*/  LOP3.LUT R145, R200, 0x70, RZ, 0xfc, !PT ;  /* 0x00000070c8917812 */ /* 0x000fc600078efcff */
[----:B-1----:R-:W-:Y:S01]  /*5350*/  IMAD.WIDE R248, R231, 0x2, R142 ;  /* 0x00000002e7f87825 */ /* 0x002fe200078e028e */
[----:B------:R-:W-:Y:S01]  /*5360*/  PRMT R250, RZ, 0x7610, R250 ;  /* 0x00007610fffa7816 */ /* 0x000fe200000000fa */
[----:B------:R-:W3:Y:S01]  /*5370*/  @!P0 LDG.E.U16 R194, desc[UR40][R244.64] ;  /* 0x00000028f4c28981 */ /* 0x000ee2000c1e1500 */
[----:B------:R-:W-:-:S03]  /*5380*/  ISETP.GE.AND P0, PT, R145, UR6, PT ;  /* 0x0000000691007c0c */ /* 0x000fc6000bf06270 */
[----:B------:R0:W3:Y:S01]  /*5390*/  @!P5 LDG.E.U16 R251, desc[UR40][R248.64] ;  /* 0x00000028f8fbd981 */ /* 0x0000e2000c1e1500 */
[----:B------:R-:W-:Y:S01]  /*53a0*/  PRMT R192, RZ, 0x7610, R192 ;  /* 0x00007610ffc07816 */ /* 0x000fe200000000c0 */
[----:B------:R-:W-:Y:S01]  /*53b0*/  IMAD.WIDE R240, R229, 0x2, R142 ;  /* 0x00000002e5f07825 */ /* 0x000fe200078e028e */
[----:B------:R-:W-:-:S04]  /*53c0*/  LOP3.LUT R145, R200, 0x74, RZ, 0xfc, !PT ;  /* 0x00000074c8917812 */ /* 0x000fc800078efcff */
[----:B------:R1:W3:Y:S01]  /*53d0*/  @!P4 LDG.E.U16 R192, desc[UR40][R240.64] ;  /* 0x00000028f0c0c981 */ /* 0x0002e2000c1e1500 */
[----:B0-----:R-:W-:-:S05]  /*53e0*/  IMAD.WIDE R248, R235, 0x2, R142 ;  /* 0x00000002ebf87825 */ /* 0x001fca00078e028e */
[----:B------:R0:W3:Y:S01]  /*53f0*/  @!P1 LDG.E.U16 R250, desc[UR40][R248.64] ;  /* 0x00000028f8fa9981 */ /* 0x0000e2000c1e1500 */
[----:B------:R-:W-:Y:S01]  /*5400*/  ISETP.GE.AND P1, PT, R145, UR6, PT ;  /* 0x0000000691007c0c */ /* 0x000fe2000bf26270 */
[----:B-1----:R-:W-:Y:S01]  /*5410*/  IMAD.WIDE R240, R173, 0x2, R142 ;  /* 0x00000002adf07825 */ /* 0x002fe200078e028e */
[----:B------:R-:W-:Y:S02]  /*5420*/  PRMT R145, RZ, 0x7610, R145 ;  /* 0x00007610ff917816 */ /* 0x000fe40000000091 */
[----:B------:R-:W-:Y:S01]  /*5430*/  LOP3.LUT R198, R200, 0x78, RZ, 0xfc, !PT ;  /* 0x00000078c8c67812 */ /* 0x000fe200078efcff */
[----:B------:R-:W-:Y:S01]  /*5440*/  IMAD.WIDE R244, R177, 0x2, R142 ;  /* 0x00000002b1f47825 */ /* 0x000fe200078e028e */
[----:B------:R-:W-:Y:S02]  /*5450*/  PRMT R196, RZ, 0x7610, R196 ;  /* 0x00007610ffc47816 */ /* 0x000fe400000000c4 */
[----:B------:R-:W3:Y:S01]  /*5460*/  @!P0 LDG.E.U16 R145, desc[UR40][R240.64] ;  /* 0x00000028f0918981 */ /* 0x000ee2000c1e1500 */
[----:B------:R-:W-:-:S02]  /*5470*/  ISETP.GE.AND P0, PT, R198, UR6, PT ;  /* 0x00000006c6007c0c */ /* 0x000fc4000bf06270 */
[----:B0-----:R-:W-:Y:S01]  /*5480*/  PRMT R248, RZ, 0x7610, R248 ;  /* 0x00007610fff87816 */ /* 0x001fe200000000f8 */
[----:B------:R0:W3:Y:S02]  /*5490*/  @!P2 LDG.E.U16 R196, desc[UR40][R244.64] ;  /* 0x00000028f4c4a981 */ /* 0x0000e4000c1e1500 */
[----:B0-----:R-:W-:-:S08]  /*54a0*/  IMAD.WIDE R244, R239, 0x2, R142 ;  /* 0x00000002eff47825 */ /* 0x001fd000078e028e */
[----:B------:R-:W3:Y:S01]  /*54b0*/  @!P0 LDG.E.U16 R248, desc[UR40][R244.64] ;  /* 0x00000028f4f88981 */ /* 0x000ee2000c1e1500 */
[----:B------:R-:W-:Y:S01]  /*54c0*/  PRMT R198, RZ, 0x7610, R198 ;  /* 0x00007610ffc67816 */ /* 0x000fe200000000c6 */
[----:B------:R-:W-:Y:S01]  /*54d0*/  IMAD.WIDE R240, R171, 0x2, R142 ;  /* 0x00000002abf07825 */ /* 0x000fe200078e028e */
[----:B------:R-:W-:-:S04]  /*54e0*/  LOP3.LUT R200, R200, 0x7c, RZ, 0xfc, !PT ;  /* 0x0000007cc8c87812 */ /* 0x000fc800078efcff */
[----:B------:R0:W3:Y:S01]  /*54f0*/  @!P1 LDG.E.U16 R198, desc[UR40][R240.64] ;  /* 0x00000028f0c69981 */ /* 0x0000e2000c1e1500 */
[----:B------:R-:W-:Y:S02]  /*5500*/  ISETP.GE.AND P1, PT, R200, UR6, PT ;  /* 0x00000006c8007c0c */ /* 0x000fe4000bf26270 */
[----:B------:R-:W-:-:S04]  /*5510*/  LOP3.LUT R200, R0, 0x7f, RZ, 0xc0, !PT ;  /* 0x0000007f00c87812 */ /* 0x000fc800078ec0ff */
[----:B------:R-:W-:Y:S02]  /*5520*/  ISETP.GE.AND P0, PT, R200, UR6, PT ;  /* 0x00000006c8007c0c */ /* 0x000fe4000bf06270 */
[----:B------:R-:W-:Y:S01]  /*5530*/  PRMT R200, RZ, 0x7610, R200 ;  /* 0x00007610ffc87816 */ /* 0x000fe200000000c8 */
[----:B0-----:R-:W-:-:S05]  /*5540*/  IMAD.WIDE R240, R237, 0x2, R142 ;  /* 0x00000002edf07825 */ /* 0x001fca00078e028e */
[----:B------:R0:W3:Y:S01]  /*5550*/  @!P1 LDG.E.U16 R200, desc[UR40][R240.64] ;  /* 0x00000028f0c89981 */ /* 0x0000e2000c1e1500 */
[----:B------:R-:W-:Y:S02]  /*5560*/  IADD3 RZ, P1, R120, R179, RZ ;  /* 0x000000b378ff7210 */ /* 0x000fe40007f3e0ff */
[----:B------:R-:W-:-:S03]  /*5570*/  PRMT R202, RZ, 0x7610, R202 ;  /* 0x00007610ffca7816 */ /* 0x000fc600000000ca */
[--C-:B0-----:R-:W-:Y:S01]  /*5580*/  IMAD.X R241, R93, 0x1, R172.reuse, P1 ;  /* 0x000000015df17824 */ /* 0x101fe200008e06ac */
[-C--:B------:R-:W-:Y:S01]  /*5590*/  IADD3 RZ, P1, R128, R179.reuse, RZ ;  /* 0x000000b380ff7210 */ /* 0x080fe20007f3e0ff */
[--C-:B------:R-:W-:Y:S01]  /*55a0*/  IMAD.IADD R240, R120, 0x1, R179.reuse ;  /* 0x0000000178f07824 */ /* 0x100fe200078e02b3 */
[----:B------:R-:W-:Y:S03]  /*55b0*/  BAR.SYNC.DEFER_BLOCKING 0x0 ;  /* 0x0000000000007b1d */ /* 0x000fe60000010000 */
[----:B------:R-:W-:Y:S01]  /*55c0*/  IMAD.X R245, R91, 0x1, R172, P1 ;  /* 0x000000015bf57824 */ /* 0x000fe200008e06ac */
[----:B------:R-:W-:Y:S02]  /*55d0*/  IADD3 RZ, P1, R130, R179, RZ ;  /* 0x000000b382ff7210 */ /* 0x000fe40007f3e0ff */
[----:B------:R-:W-:Y:S01]  /*55e0*/  PRMT R206, RZ, 0x7610, R206 ;  /* 0x00007610ffce7816 */ /* 0x000fe200000000ce */
[----:B------:R-:W-:Y:S01]  /*55f0*/  IMAD.IADD R244, R128, 0x1, R179 ;  /* 0x0000000180f47824 */ /* 0x000fe200078e02b3 */
[----:B------:R-:W-:-:S02]  /*5600*/  PRMT R204, RZ, 0x7610, R204 ;  /* 0x00007610ffcc7816 */ /* 0x000fc400000000cc */
[----:B------:R-:W-:Y:S01]  /*5610*/  PRMT R208, RZ, 0x7610, R208 ;  /* 0x00007610ffd07816 */ /* 0x000fe200000000d0 */
[----:B------:R0:W3:Y:S04]  /*5620*/  @!P0 LDG.E.U16 R202, desc[UR40][R240.64] ;  /* 0x00000028f0ca8981 */ /* 0x0000e8000c1e1500 */
[----:B------:R-:W3:Y:S01]  /*5630*/  @!P0 LDG.E.U16 R204, desc[UR40][R244.64] ;  /* 0x00000028f4cc8981 */ /* 0x000ee2000c1e1500 */
[----:B0-----:R-:W-:Y:S02]  /*5640*/  IMAD.IADD R240, R130, 0x1, R179 ;  /* 0x0000000182f07824 */ /* 0x001fe400078e02b3 */
[----:B------:R-:W-:Y:S01]  /*5650*/  IMAD.X R241, R101, 0x1, R172, P1 ;  /* 0x0000000165f17824 */ /* 0x000fe200008e06ac */
[----:B------:R-:W-:-:S04]  /*5660*/  IADD3 RZ, P1, R80, R179, RZ ;  /* 0x000000b350ff7210 */ /* 0x000fc80007f3e0ff */
[----:B------:R0:W3:Y:S02]  /*5670*/  @!P0 LDG.E.U16 R206, desc[UR40][R240.64] ;  /* 0x00000028f0ce8981 */ /* 0x0000e4000c1e1500 */
[----:B0-----:R-:W-:Y:S01]  /*5680*/  IMAD.X R241, R87, 0x1, R172, P1 ;  /* 0x0000000157f17824 */ /* 0x001fe200008e06ac */
[-C--:B------:R-:W-:Y:S02]  /*5690*/  IADD3 RZ, P1, R88, R179.reuse, RZ ;  /* 0x000000b358ff7210 */ /* 0x080fe40007f3e0ff */
[----:B------:R-:W-:-:S03]  /*56a0*/  IADD3 R240, R80, R179, RZ ;  /* 0x000000b350f07210 */ /* 0x000fc60007ffe0ff */
[----:B------:R-:W-:Y:S01]  /*56b0*/  IMAD.X R245, R85, 0x1, R172, P1 ;  /* 0x0000000155f57824 */ /* 0x000fe200008e06ac */
[----:B------:R-:W-:Y:S01]  /*56c0*/  IADD3 RZ, P1, R90, R179, RZ ;  /* 0x000000b35aff7210 */ /* 0x000fe20007f3e0ff */
[----:B------:R0:W3:Y:S01]  /*56d0*/  @!P0 LDG.E.U16 R208, desc[UR40][R240.64] ;  /* 0x00000028f0d08981 */ /* 0x0000e2000c1e1500 */
[----:B------:R-:W-:Y:S01]  /*56e0*/  PRMT R212, RZ, 0x7610, R212 ;  /* 0x00007610ffd47816 */ /* 0x000fe200000000d4 */
[----:B------:R-:W-:Y:S01]  /*56f0*/  IMAD.IADD R244, R88, 0x1, R179 ;  /* 0x0000000158f47824 */ /* 0x000fe200078e02b3 */
[----:B------:R-:W-:Y:S02]  /*5700*/  PRMT R210, RZ, 0x7610, R210 ;  /* 0x00007610ffd27816 */ /* 0x000fe400000000d2 */
[----:B------:R-:W-:-:S04]  /*5710*/  PRMT R214, RZ, 0x7610, R214 ;  /* 0x00007610ffd67816 */ /* 0x000fc800000000d6 */
[----:B------:R-:W3:Y:S01]  /*5720*/  @!P0 LDG.E.U16 R210, desc[UR40][R244.64] ;  /* 0x00000028f4d28981 */ /* 0x000ee2000c1e1500 */
[----:B0-----:R-:W-:Y:S02]  /*5730*/  IMAD.IADD R240, R90, 0x1, R179 ;  /* 0x000000015af07824 */ /* 0x001fe400078e02b3 */
[----:B------:R-:W-:Y:S01]  /*5740*/  IMAD.X R241, R95, 0x1, R172, P1 ;  /* 0x000000015ff17824 */ /* 0x000fe200008e06ac */
[----:B------:R-:W-:-:S04]  /*5750*/  IADD3 RZ, P1, R74, R179, RZ ;  /* 0x000000b34aff7210 */ /* 0x000fc80007f3e0ff */
[----:B------:R0:W3:Y:S02]  /*5760*/  @!P0 LDG.E.U16 R212, desc[UR40][R240.64] ;  /* 0x00000028f0d48981 */ /* 0x0000e4000c1e1500 */
[----:B0-----:R-:W-:Y:S01]  /*5770*/  IMAD.X R241, R81, 0x1, R172, P1 ;  /* 0x0000000151f17824 */ /* 0x001fe200008e06ac */
[----:B------:R-:W-:Y:S01]  /*5780*/  IADD3 RZ, P1, R82, R179, RZ ;  /* 0x000000b352ff7210 */ /* 0x000fe20007f3e0ff */
[----:B------:R-:W-:-:S04]  /*5790*/  IMAD.IADD R240, R74, 0x1, R179 ;  /* 0x000000014af07824 */ /* 0x000fc800078e02b3 */
        /* <DEDUP_REMOVED lines=11> */
[----:B------:R0:W3:Y:S01]  /*5850*/  @!P0 LDG.E.U16 R218, desc[UR40][R240.64] ;  /* 0x00000028f0da8981 */ /* 0x0000e2000c1e1500 */
[----:B------:R-:W-:Y:S02]  /*5860*/  LOP3.LUT R224, R0, 0xc0, RZ, 0xc0, !PT ;  /* 0x000000c000e07812 */ /* 0x000fe400078ec0ff */
[----:B0-----:R-:W-:Y:S02]  /*5870*/  IADD3.X R241, R75, R172, RZ, P1, !PT ;  /* 0x000000ac4bf17210 */ /* 0x001fe40000ffe4ff */
[----:B------:R-:W-:Y:S01]  /*5880*/  IADD3 RZ, P1, R76, R179, RZ ;  /* 0x000000b34cff7210 */ /* 0x000fe20007f3e0ff */
[----:B------:R-:W-:-:S04]  /*5890*/  IMAD.IADD R240, R68, 0x1, R179 ;  /* 0x0000000144f07824 */ /* 0x000fc800078e02b3 */
[----:B------:R-:W-:Y:S01]  /*58a0*/  IMAD.X R245, R73, 0x1, R172, P1 ;  /* 0x0000000149f57824 */ /* 0x000fe200008e06ac */
[-C--:B------:R-:W-:Y:S01]  /*58b0*/  IADD3 RZ, P1, R78, R179.reuse, RZ ;  /* 0x000000b34eff7210 */ /* 0x080fe20007f3e0ff */
[----:B------:R0:W3:Y:S01]  /*58c0*/  @!P0 LDG.E.U16 R220, desc[UR40][R240.64] ;  /* 0x00000028f0dc8981 */ /* 0x0000e2000c1e1500 */
[----:B------:R-:W-:Y:S01]  /*58d0*/  PRMT R222, RZ, 0x7610, R222 ;  /* 0x00007610ffde7816 */ /* 0x000fe200000000de */
[----:B------:R-:W-:Y:S01]  /*58e0*/  IMAD.SHL.U32 R249, R0, 0x2, RZ ;  /* 0x0000000200f97824 */ /* 0x000fe200078e00ff */
[----:B------:R-:W-:Y:S01]  /*58f0*/  SHF.R.U32.HI R224, RZ, 0x2, R224 ;  /* 0x00000002ffe07819 */ /* 0x000fe200000116e0 */
[----:B------:R-:W-:Y:S02]  /*5900*/  IMAD.IADD R244, R76, 0x1, R179 ;  /* 0x000000014cf47824 */ /* 0x000fe400078e02b3 */
[----:B0-----:R-:W-:Y:S01]  /*5910*/  IMAD.X R241, R83, 0x1, R172, P1 ;  /* 0x0000000153f17824 */ /* 0x001fe200008e06ac */
[----:B------:R-:W-:Y:S02]  /*5920*/  IADD3 RZ, P1, R62, R179, RZ ;  /* 0x000000b33eff7210 */ /* 0x000fe40007f3e0ff */
[----:B------:R0:W3:Y:S01]  /*5930*/  @!P0 LDG.E.U16 R222, desc[UR40][R244.64] ;  /* 0x00000028f4de8981 */ /* 0x0000e2000c1e1500 */
[----:B------:R-:W-:Y:S01]  /*5940*/  LOP3.LUT R249, R224, 0x1fe, R249, 0x78, !PT ;  /* 0x000001fee0f97812 */ /* 0x000fe200078e78f9 */
[----:B------:R-:W-:Y:S01]  /*5950*/  IMAD.IADD R240, R78, 0x1, R179 ;  /* 0x000000014ef07824 */ /* 0x000fe200078e02b3 */
[----:B------:R-:W-:-:S03]  /*5960*/  PRMT R224, RZ, 0x7610, R224 ;  /* 0x00007610ffe07816 */ /* 0x000fc600000000e0 */
[----:B--2---:R1:W-:Y:S01]  /*5970*/  STS.U16 [R249+UR5+0x8000], R228 ;  /* 0x008000e4f9007988 */ /* 0x0043e20008000405 */
[----:B0-----:R-:W-:Y:S01]  /*5980*/  IMAD.X R245, R69, 0x1, R172, P1 ;  /* 0x0000000145f57824 */ /* 0x001fe200008e06ac */
[-C--:B------:R-:W-:Y:S02]  /*5990*/  IADD3 RZ, P1, R70, R179.reuse, RZ ;  /* 0x000000b346ff7210 */ /* 0x080fe40007f3e0ff */
[----:B------:R0:W2:Y:S01]  /*59a0*/  @!P0 LDG.E.U16 R224, desc[UR40][R240.64] ;  /* 0x00000028f0e08981 */ /* 0x0000a2000c1e1500 */
[----:B-1----:R-:W-:Y:S01]  /*59b0*/  PRMT R228, RZ, 0x7610, R228 ;  /* 0x00007610ffe47816 */ /* 0x002fe200000000e4 */
[--C-:B------:R-:W-:Y:S01]  /*59c0*/  IMAD.IADD R244, R62, 0x1, R179.reuse ;  /* 0x000000013ef47824 */ /* 0x100fe200078e02b3 */
[----:B------:R-:W-:Y:S01]  /*59d0*/  PRMT R226, RZ, 0x7610, R226 ;  /* 0x00007610ffe27816 */ /* 0x000fe200000000e2 */
[--C-:B0-----:R-:W-:Y:S02]  /*59e0*/  IMAD.IADD R240, R70, 0x1, R179.reuse ;  /* 0x0000000146f07824 */ /* 0x101fe400078e02b3 */
[----:B------:R-:W-:Y:S01]  /*59f0*/  IMAD.X R241, R67, 0x1, R172, P1 ;  /* 0x0000000143f17824 */ /* 0x000fe200008e06ac */
[-C--:B------:R-:W-:Y:S01]  /*5a00*/  IADD3 RZ, P1, R72, R179.reuse, RZ ;  /* 0x000000b348ff7210 */ /* 0x080fe20007f3e0ff */
[----:B-----5:R0:W-:Y:S04]  /*5a10*/  STS.U16 [R249+UR5+0x8400], R230 ;  /* 0x008400e6f9007988 */ /* 0x0201e80008000405 */
[----:B------:R1:W5:Y:S04]  /*5a20*/  @!P0 LDG.E.U16 R228, desc[UR40][R240.64] ;  /* 0x00000028f0e48981 */ /* 0x000368000c1e1500 */
[----:B------:R4:W2:Y:S01]  /*5a30*/  @!P0 LDG.E.U16 R226, desc[UR40][R244.64] ;  /* 0x00000028f4e28981 */ /* 0x0008a2000c1e1500 */
[----:B0-----:R-:W-:Y:S01]  /*5a40*/  PRMT R230, RZ, 0x7610, R230 ;  /* 0x00007610ffe67816 */ /* 0x001fe200000000e6 */
[----:B-1----:R-:W-:Y:S01]  /*5a50*/  IMAD.X R241, R77, 0x1, R172, P1 ;  /* 0x000000014df17824 */ /* 0x002fe200008e06ac */
[----:B------:R-:W-:Y:S01]  /*5a60*/  IADD3 RZ, P1, R56, R179, RZ ;  /* 0x000000b338ff7210 */ /* 0x000fe20007f3e0ff */
[----:B------:R-:W-:-:S03]  /*5a70*/  IMAD.IADD R240, R72, 0x1, R179 ;  /* 0x0000000148f07824 */ /* 0x000fc600078e02b3 */
[----:B----4-:R-:W-:Y:S02]  /*5a80*/  IADD3.X R245, R63, R172, RZ, P1, !PT ;  /* 0x000000ac3ff57210 */ /* 0x010fe40000ffe4ff */
[CC--:B------:R-:W-:Y:S01]  /*5a90*/  IADD3 RZ, P1, R64.reuse, R179.reuse, RZ ;  /* 0x000000b340ff7210 */ /* 0x0c0fe20007f3e0ff */
[----:B------:R0:W-:Y:S04]  /*5aa0*/  STS.U16 [R249+UR5+0x8c00], R234 ;  /* 0x008c00eaf9007988 */ /* 0x0001e80008000405 */
[----:B------:R1:W4:Y:S01]  /*5ab0*/  @!P0 LDG.E.U16 R230, desc[UR40][R240.64] ;  /* 0x00000028f0e68981 */ /* 0x000322000c1e1500 */
[----:B0-----:R-:W-:Y:S01]  /*5ac0*/  PRMT R234, RZ, 0x7610, R234 ;  /* 0x00007610ffea7816 */ /* 0x001fe200000000ea */
[--C-:B-1----:R-:W-:Y:S02]  /*5ad0*/  IMAD.IADD R240, R64, 0x1, R179.reuse ;  /* 0x0000000140f07824 */ /* 0x102fe400078e02b3 */
[----:B------:R-:W-:Y:S01]  /*5ae0*/  IMAD.X R241, R61, 0x1, R172, P1 ;  /* 0x000000013df17824 */ /* 0x000fe200008e06ac */
[----:B------:R-:W-:Y:S01]  /*5af0*/  IADD3 RZ, P1, R66, R179, RZ ;  /* 0x000000b342ff7210 */ /* 0x000fe20007f3e0ff */
[----:B---3--:R0:W-:Y:S01]  /*5b00*/  STS.U16 [R249+UR5+0x8800], R232 ;  /* 0x008800e8f9007988 */ /* 0x0081e20008000405 */
[----:B------:R-:W-:-:S03]  /*5b10*/  IMAD.IADD R244, R56, 0x1, R179 ;  /* 0x0000000138f47824 */ /* 0x000fc600078e02b3 */
[----:B------:R1:W3:Y:S01]  /*5b20*/  @!P0 LDG.E.U16 R234, desc[UR40][R240.64] ;  /* 0x00000028f0ea8981 */ /* 0x0002e2000c1e1500 */
[----:B0-----:R-:W-:-:S03]  /*5b30*/  PRMT R232, RZ, 0x7610, R232 ;  /* 0x00007610ffe87816 */ /* 0x001fc600000000e8 */
[----:B------:R0:W-:Y:S01]  /*5b40*/  STS.U16 [R249+UR5+0x9000], R236 ;  /* 0x009000ecf9007988 */ /* 0x0001e20008000405 */
[----:B-1----:R-:W-:Y:S01]  /*5b50*/  IMAD.X R241, R71, 0x1, R172, P1 ;  /* 0x0000000147f17824 */ /* 0x002fe200008e06ac */
[-C--:B------:R-:W-:Y:S02]  /*5b60*/  IADD3 RZ, P1, R86, R179.reuse, RZ ;  /* 0x000000b356ff7210 */ /* 0x080fe40007f3e0ff */
[----:B------:R1:W4:Y:S01]  /*5b70*/  @!P0 LDG.E.U16 R232, desc[UR40][R244.64] ;  /* 0x00000028f4e88981 */ /* 0x000322000c1e1500 */
[----:B------:R-:W-:Y:S01]  /*5b80*/  IMAD.IADD R240, R66, 0x1, R179 ;  /* 0x0000000142f07824 */ /* 0x000fe200078e02b3 */
[----:B0-----:R-:W-:Y:S01]  /*5b90*/  PRMT R236, RZ, 0x7610, R236 ;  /* 0x00007610ffec7816 */ /* 0x001fe200000000ec */
[----:B-1----:R-:W-:Y:S01]  /*5ba0*/  IMAD.X R245, R57, 0x1, R172, P1 ;  /* 0x0000000139f57824 */ /* 0x002fe200008e06ac */
[----:B------:R-:W-:-:S04]  /*5bb0*/  IADD3 RZ, P1, R94, R179, RZ ;  /* 0x000000b35eff7210 */ /* 0x000fc80007f3e0ff */
[----:B------:R0:W4:Y:S04]  /*5bc0*/  @!P0 LDG.E.U16 R236, desc[UR40][R240.64] ;  /* 0x00000028f0ec8981 */ /* 0x000128000c1e1500 */
[----:B------:R1:W-:Y:S04]  /*5bd0*/  STS.U16 [R249+UR5+0x9400], R147 ;  /* 0x00940093f9007988 */ /* 0x0003e80008000405 */
[----:B------:R1:W-:Y:S01]  /*5be0*/  STS.U16 [R249+UR5+0x9c00], R146 ;  /* 0x009c0092f9007988 */ /* 0x0003e20008000405 */
[----:B0-----:R-:W-:Y:S01]  /*5bf0*/  PRMT R240, RZ, 0x7610, R240 ;  /* 0x00007610fff07816 */ /* 0x001fe200000000f0 */
[----:B-1----:R-:W-:Y:S01]  /*5c00*/  IMAD.X R147, R23, 0x1, R172, P1 ;  /* 0x0000000117937824 */ /* 0x002fe200008e06ac */
[----:B------:R-:W-:Y:S01]  /*5c10*/  IADD3 RZ, P1, R60, R179, RZ ;  /* 0x000000b33cff7210 */ /* 0x000fe20007f3e0ff */
[--C-:B------:R-:W-:Y:S01]  /*5c20*/  IMAD.IADD R146, R94, 0x1, R179.reuse ;  /* 0x000000015e927824 */ /* 0x100fe200078e02b3 */
[----:B------:R0:W-:Y:S01]  /*5c30*/  STS.U16 [R249+UR5+0x9800], R238 ;  /* 0x009800eef9007988 */ /* 0x0001e20008000405 */
[----:B------:R-:W-:-:S03]  /*5c40*/  IMAD.IADD R244, R86, 0x1, R179 ;  /* 0x0000000156f47824 */ /* 0x000fc600078e02b3 */
[----:B------:R1:W4:Y:S01]  /*5c50*/  @!P0 LDG.E.U16 R240, desc[UR40][R146.64] ;  /* 0x0000002892f08981 */ /* 0x000322000c1e1500 */
[----:B0-----:R-:W-:Y:S01]  /*5c60*/  PRMT R238, RZ, 0x7610, R238 ;  /* 0x00007610ffee7816 */ /* 0x001fe200000000ee */
[----:B-1----:R-:W-:Y:S01]  /*5c70*/  IMAD.X R147, R65, 0x1, R172, P1 ;  /* 0x0000000141937824 */ /* 0x002fe200008e06ac */
[----:B------:R-:W-:-:S04]  /*5c80*/  IADD3 RZ, P1, R12, R179, RZ ;  /* 0x000000b30cff7210 */ /* 0x000fc80007f3e0ff */
[----:B------:R0:W4:Y:S01]  /*5c90*/  @!P0 LDG.E.U16 R238, desc[UR40][R244.64] ;  /* 0x00000028f4ee8981 */ /* 0x000122000c1e1500 */
[----:B------:R-:W-:Y:S01]  /*5ca0*/  PRMT R241, RZ, 0x7610, R241 ;  /* 0x00007610fff17816 */ /* 0x000fe200000000f1 */
[----:B------:R-:W-:-:S05]  /*5cb0*/  IMAD.IADD R146, R60, 0x1, R179 ;  /* 0x000000013c927824 */ /* 0x000fca00078e02b3 */
[----:B------:R1:W5:Y:S01]  /*5cc0*/  @!P0 LDG.E.U16 R241, desc[UR40][R146.64] ;  /* 0x0000002892f18981 */ /* 0x000362000c1e1500 */
[--C-:B0-----:R-:W-:Y:S01]  /*5cd0*/  IMAD.X R245, R19, 0x1, R172.reuse, P1 ;  /* 0x0000000113f57824 */ /* 0x101fe200008e06ac */
[-C--:B------:R-:W-:Y:S02]  /*5ce0*/  IADD3 RZ, P1, R20, R179.reuse, RZ ;  /* 0x000000b314ff7210 */ /* 0x080fe40007f3e0ff */
[----:B------:R0:W-:Y:S03]  /*5cf0*/  STS.U16 [R249+UR5+0xa000], R242 ;  /* 0x00a000f2f9007988 */ /* 0x0001e60008000405 */
[----:B-1----:R-:W-:Y:S01]  /*5d00*/  IMAD.X R147, R17, 0x1, R172, P1 ;  /* 0x0000000111937824 */ /* 0x002fe200008e06ac */
[----:B------:R-:W-:Y:S01]  /*5d10*/  IADD3 RZ, P1, R22, R179, RZ ;  /* 0x000000b316ff7210 */ /* 0x000fe20007f3e0ff */
[----:B------:R1:W-:Y:S01]  /*5d20*/  STS.U16 [R249+UR5+0xa800], R243 ;  /* 0x00a800f3f9007988 */ /* 0x0003e20008000405 */
[----:B------:R-:W-:Y:S01]  /*5d30*/  IMAD.IADD R244, R12, 0x1, R179 ;  /* 0x000000010cf47824 */ /* 0x000fe200078e02b3 */
[----:B0-----:R-:W-:-:S02]  /*5d40*/  PRMT R242, RZ, 0x7610, R242 ;  /* 0x00007610fff27816 */ /* 0x001fc400000000f2 */
[----:B------:R0:W-:Y:S01]  /*5d50*/  STS.U16 [R249+UR5+0xa400], R247 ;  /* 0x00a400f7f9007988 */ /* 0x0001e20008000405 */
[----:B------:R-:W-:-:S03]  /*5d60*/  IADD3 R146, R20, R179, RZ ;  /* 0x000000b314927210 */ /* 0x000fc60007ffe0ff */
[----:B------:R0:W4:Y:S01]  /*5d70*/  @!P0 LDG.E.U16 R242, desc[UR40][R244.64] ;  /* 0x00000028f4f28981 */ /* 0x000122000c1e1500 */
[----:B-1----:R-:W-:Y:S01]  /*5d80*/  PRMT R243, RZ, 0x7610, R243 ;  /* 0x00007610fff37816 */ /* 0x002fe200000000f3 */
[----:B0-----:R-:W-:Y:S01]  /*5d90*/  IMAD.X R247, R59, 0x1, R172, P1 ;  /* 0x000000013bf77824 */ /* 0x001fe200008e06ac */
[----:B------:R-:W-:-:S04]  /*5da0*/  IADD3 RZ, P1, R8, R179, RZ ;  /* 0x000000b308ff7210 */ /* 0x000fc80007f3e0ff */
[----:B------:R0:W4:Y:S01]  /*5db0*/  @!P0 LDG.E.U16 R243, desc[UR40][R146.64] ;  /* 0x0000002892f38981 */ /* 0x000122000c1e1500 */
[----:B------:R-:W-:-:S03]  /*5dc0*/  PRMT R245, RZ, 0x7610, R245 ;  /* 0x00007610fff57816 */ /* 0x000fc600000000f5 */
[----:B------:R1:W-:Y:S01]  /*5dd0*/  STS.U16 [R249+UR5+0xac00], R246 ;  /* 0x00ac00f6f9007988 */ /* 0x0003e20008000405 */
[----:B------:R-:W-:Y:S01]  /*5de0*/  PRMT R244, RZ, 0x7610, R244 ;  /* 0x00007610fff47816 */ /* 0x000fe200000000f4 */
[--C-:B0-----:R-:W-:Y:S02]  /*5df0*/  IMAD.IADD R146, R8, 0x1, R179.reuse ;  /* 0x0000000108927824 */ /* 0x101fe400078e02b3 */
[----:B------:R-:W-:Y:S01]  /*5e00*/  IMAD.X R147, R13, 0x1, R172, P1 ;  /* 0x000000010d937824 */ /* 0x000fe200008e06ac */
[----:B------:R-:W-:Y:S01]  /*5e10*/  IADD3 RZ, P1, R14, R179, RZ ;  /* 0x000000b30eff7210 */ /* 0x000fe20007f3e0ff */
[----:B-1----:R-:W-:-:S03]  /*5e20*/  IMAD.IADD R246, R22, 0x1, R179 ;  /* 0x0000000116f67824 */ /* 0x002fc600078e02b3 */
[----:B------:R0:W4:Y:S04]  /*5e30*/  @!P0 LDG.E.U16 R245, desc[UR40][R146.64] ;  /* 0x0000002892f58981 */ /* 0x000128000c1e1500 */
[----:B------:R1:W4:Y:S01]  /*5e40*/  @!P0 LDG.E.U16 R244, desc[UR40][R246.64] ;  /* 0x00000028f6f48981 */ /* 0x000322000c1e1500 */
[----:B0-----:R-:W-:Y:S01]  /*5e50*/  IMAD.X R147, R11, 0x1, R172, P1 ;  /* 0x000000010b937824 */ /* 0x001fe200008e06ac */
[----:B------:R-:W-:Y:S02]  /*5e60*/  IADD3 RZ, P1, R16, R179, RZ ;  /* 0x000000b310ff7210 */ /* 0x000fe40007f3e0ff */
[----:B------:R0:W-:Y:S01]  /*5e70*/  STS.U16 [R249+UR5+0xb000], R251 ;  /* 0x00b000fbf9007988 */ /* 0x0001e20008000405 */
[----:B------:R-:W-:Y:S01]  /*5e80*/  IMAD.IADD R146, R14, 0x1, R179 ;  /* 0x000000010e927824 */ /* 0x000fe200078e02b3 */
[----:B-1----:R-:W-:-:S02]  /*5e90*/  PRMT R246, RZ, 0x7610, R246 ;  /* 0x00007610fff67816 */ /* 0x002fc400000000f6 */
[----:B------:R1:W-:Y:S04]  /*5ea0*/  STS.U16 [R249+UR5+0xbc00], R248 ;  /* 0x00bc00f8f9007988 */ /* 0x0003e80008000405 */
[----:B------:R1:W4:Y:S01]  /*5eb0*/  @!P0 LDG.E.U16 R246, desc[UR40][R146.64] ;  /* 0x0000002892f68981 */ /* 0x000322000c1e1500 */
[----:B0-----:R-:W-:Y:S01]  /*5ec0*/  IMAD.X R251, R21, 0x1, R172, P1 ;  /* 0x0000000115fb7824 */ /* 0x001fe200008e06ac */
[-C--:B------:R-:W-:Y:S02]  /*5ed0*/  IADD3 RZ, P1, R18, R179.reuse, RZ ;  /* 0x000000b312ff7210 */ /* 0x080fe40007f3e0ff */
[----:B------:R0:W-:Y:S01]  /*5ee0*/  STS.U16 [R249+UR5+0xb800], R145 ;  /* 0x00b80091f9007988 */ /* 0x0001e20008000405 */
[----:B-1----:R-:W-:Y:S02]  /*5ef0*/  PRMT R248, RZ, 0x7610, R248 ;  /* 0x00007610fff87816 */ /* 0x002fe400000000f8 */
[----:B------:R-:W-:Y:S01]  /*5f00*/  IMAD.X R147, R9, 0x1, R172, P1 ;  /* 0x0000000109937824 */ /* 0x000fe200008e06ac */
[----:B------:R-:W-:Y:S01]  /*5f10*/  IADD3 RZ, P1, R6, R179, RZ ;  /* 0x000000b306ff7210 */ /* 0x000fe20007f3e0ff */
[----:B------:R-:W-:-:S03]  /*5f20*/  IMAD.IADD R146, R18, 0x1, R179 ;  /* 0x0000000112927824 */ /* 0x000fc600078e02b3 */
[----:B0-----:R-:W-:Y:S02]  /*5f30*/  IADD3.X R145, R7, R172, RZ, P1, !PT ;  /* 0x000000ac07917210 */ /* 0x001fe40000ffe4ff */
[----:B------:R-:W-:Y:S01]  /*5f40*/  IADD3 RZ, P1, R10, R179, RZ ;  /* 0x000000b30aff7210 */ /* 0x000fe20007f3e0ff */
[----:B------:R0:W-:Y:S01]  /*5f50*/  STS.U16 [R249+UR5+0xb400], R250 ;  /* 0x00b400faf9007988 */ /* 0x0001e20008000405 */
[----:B------:R-:W-:-:S03]  /*5f60*/  PRMT R247, RZ, 0x7610, R247 ;  /* 0x00007610fff77816 */ /* 0x000fc600000000f7 */
[----:B------:R1:W4:Y:S01]  /*5f70*/  @!P0 LDG.E.U16 R248, desc[UR40][R146.64] ;  /* 0x0000002892f88981 */ /* 0x000322000c1e1500 */
[--C-:B0-----:R-:W-:Y:S01]  /*5f80*/  IMAD.IADD R250, R16, 0x1, R179.reuse ;  /* 0x0000000110fa7824 */ /* 0x101fe200078e02b3 */
[----:B------:R-:W-:Y:S01]  /*5f90*/  LOP3.LUT R249, R249, 0x40, RZ, 0x3c, !PT ;  /* 0x00000040f9f97812 */ /* 0x000fe200078e3cff */
[----:B-1----:R-:W-:Y:S01]  /*5fa0*/  IMAD.X R147, R15, 0x1, R172, P1 ;  /* 0x000000010f937824 */ /* 0x002fe200008e06ac */
[----:B------:R-:W-:Y:S02]  /*5fb0*/  IADD3 RZ, P1, R58, R179, RZ ;  /* 0x000000b33aff7210 */ /* 0x000fe40007f3e0ff */
[----:B------:R0:W4:Y:S01]  /*5fc0*/  @!P0 LDG.E.U16 R247, desc[UR40][R250.64] ;  /* 0x00000028faf78981 */ /* 0x000122000c1e1500 */
[----:B------:R-:W-:-:S03]  /*5fd0*/  IMAD.IADD R146, R10, 0x1, R179 ;  /* 0x000000010a927824 */ /* 0x000fc600078e02b3 */
[----:B------:R1:W-:Y:S04]  /*5fe0*/  STS.U16 [R249+UR5+0x8200], R144 ;  /* 0x00820090f9007988 */ /* 0x0003e80008000405 */
[----:B------:R1:W-:Y:S01]  /*5ff0*/  STS.U16 [R249+UR5+0x8600], R149 ;  /* 0x00860095f9007988 */ /* 0x0003e20008000405 */
[----:B0-----:R-:W-:Y:S02]  /*6000*/  PRMT R251, RZ, 0x7610, R251 ;  /* 0x00007610fffb7816 */ /* 0x001fe400000000fb */
[----:B------:R-:W-:Y:S01]  /*6010*/  PRMT R250, RZ, 0x7610, R250 ;  /* 0x00007610fffa7816 */ /* 0x000fe200000000fa */
[----:B-1----:R-:W-:-:S03]  /*6020*/  IMAD.IADD R144, R6, 0x1, R179 ;  /* 0x0000000106907824 */ /* 0x002fc600078e02b3 */
[----:B------:R0:W4:Y:S01]  /*6030*/  @!P0 LDG.E.U16 R251, desc[UR40][R146.64] ;  /* 0x0000002892fb8981 */ /* 0x000122000c1e1500 */
[--C-:B------:R-:W-:Y:S01]  /*6040*/  IMAD.X R149, R5, 0x1, R172.reuse, P1 ;  /* 0x0000000105957824 */ /* 0x100fe200008e06ac */
[C---:B------:R-:W-:Y:S02]  /*6050*/  IADD3 RZ, P1, R168.reuse, R179, RZ ;  /* 0x000000b3a8ff7210 */ /* 0x040fe40007f3e0ff */
[----:B------:R1:W4:Y:S01]  /*6060*/  @!P0 LDG.E.U16 R250, desc[UR40][R144.64] ;  /* 0x0000002890fa8981 */ /* 0x000322000c1e1500 */
[----:B0-----:R-:W-:Y:S01]  /*6070*/  PRMT R147, RZ, 0x7610, R147 ;  /* 0x00007610ff937816 */ /* 0x001fe20000000093 */
[----:B-1----:R-:W-:Y:S02]  /*6080*/  IMAD.IADD R144, R168, 0x1, R179 ;  /* 0x00000001a8907824 */ /* 0x002fe400078e02b3 */
[----:B------:R-:W-:Y:S01]  /*6090*/  IMAD.X R145, R155, 0x1, R172, P1 ;  /* 0x000000019b917824 */ /* 0x000fe200008e06ac */
[----:B------:R0:W-:Y:S01]  /*60a0*/  STS.U16 [R249+UR5+0x8a00], R148 ;  /* 0x008a0094f9007988 */ /* 0x0001e20008000405 */
[----:B------:R-:W-:-:S03]  /*60b0*/  PRMT R146, RZ, 0x7610, R146 ;  /* 0x00007610ff927816 */ /* 0x000fc60000000092 */
[----:B------:R1:W4:Y:S01]  /*60c0*/  @!P0 LDG.E.U16 R147, desc[UR40][R144.64] ;  /* 0x0000002890938981 */ /* 0x000322000c1e1500 */
[----:B0-----:R-:W-:Y:S01]  /*60d0*/  IMAD.IADD R148, R58, 0x1, R179 ;  /* 0x000000013a947824 */ /* 0x001fe200078e02b3 */
[----:B-1----:R-:W-:-:S04]  /*60e0*/  IADD3 R144, P1, R170, R179, RZ ;  /* 0x000000b3aa907210 */ /* 0x002fc80007f3e0ff */
[----:B------:R0:W4:Y:S04]  /*60f0*/  @!P0 LDG.E.U16 R146, desc[UR40][R148.64] ;  /* 0x0000002894928981 */ /* 0x000128000c1e1500 */
[----:B------:R1:W-:Y:S01]  /*6100*/  STS.U16 [R249+UR5+0x9200], R178 ;  /* 0x009200b2f9007988 */ /* 0x0003e20008000405 */
[----:B------:R-:W-:Y:S01]  /*6110*/  IMAD.X R145, R175, 0x1, R172, P1 ;  /* 0x00000001af917824 */ /* 0x000fe200008e06ac */
[----:B0-----:R-:W-:Y:S02]  /*6120*/  IADD3 R148, P1, R162, R179, RZ ;  /* 0x000000b3a2947210 */ /* 0x001fe40007f3e0ff */
[----:B------:R0:W-:Y:S01]  /*6130*/  STS.U16 [R249+UR5+0x8e00], R252 ;  /* 0x008e00fcf9007988 */ /* 0x0001e20008000405 */
[----:B-1----:R-:W-:Y:S02]  /*6140*/  PRMT R178, RZ, 0x7610, R178 ;  /* 0x00007610ffb27816 */ /* 0x002fe400000000b2 */
[----:B------:R-:W-:-:S04]  /*6150*/  IMAD.X R149, R165, 0x1, R172, P1 ;  /* 0x00000001a5957824 */ /* 0x000fc800008e06ac */
[----:B------:R1:W4:Y:S01]  /*6160*/  @!P0 LDG.E.U16 R178, desc[UR40][R144.64] ;  /* 0x0000002890b28981 */ /* 0x000322000c1e1500 */
[----:B0-----:R-:W-:-:S06]  /*6170*/  PRMT R252, RZ, 0x7610, R252 ;  /* 0x00007610fffc7816 */ /* 0x001fcc00000000fc */
[----:B------:R0:W4:Y:S01]  /*6180*/  @!P0 LDG.E.U16 R252, desc[UR40][R148.64] ;  /* 0x0000002894fc8981 */ /* 0x000122000c1e1500 */
[----:B-1----:R-:W-:-:S05]  /*6190*/  IADD3 R144, P1, R132, R179, RZ ;  /* 0x000000b384907210 */ /* 0x002fca0007f3e0ff */
[----:B------:R-:W-:Y:S01]  /*61a0*/  IMAD.X R145, R139, 0x1, R172, P1 ;  /* 0x000000018b917824 */ /* 0x000fe200008e06ac */
[----:B0-----:R-:W-:Y:S01]  /*61b0*/  PRMT R148, RZ, 0x7610, R148 ;  /* 0x00007610ff947816 */ /* 0x001fe20000000094 */
[----:B------:R0:W-:Y:S05]  /*61c0*/  STS.U16 [R249+UR5+0x9600], R180 ;  /* 0x009600b4f9007988 */ /* 0x0001ea0008000405 */
[----:B------:R1:W4:Y:S01]  /*61d0*/  @!P0 LDG.E.U16 R148, desc[UR40][R144.64] ;  /* 0x0000002890948981 */ /* 0x000322000c1e1500 */
[----:B0-----:R-:W-:Y:S02]  /*61e0*/  PRMT R180, RZ, 0x7610, R180 ;  /* 0x00007610ffb47816 */ /* 0x001fe400000000b4 */
[----:B-1----:R-:W-:-:S05]  /*61f0*/  IADD3 R144, P1, R134, R179, RZ ;  /* 0x000000b386907210 */ /* 0x002fca0007f3e0ff */
[----:B------:R-:W-:-:S05]  /*6200*/  IMAD.X R145, R133, 0x1, R172, P1 ;  /* 0x0000000185917824 */ /* 0x000fca00008e06ac */
[----:B------:R0:W4:Y:S01]  /*6210*/  @!P0 LDG.E.U16 R180, desc[UR40][R144.64] ;  /* 0x0000002890b48981 */ /* 0x000122000c1e1500 */
[----:B------:R-:W-:Y:S02]  /*6220*/  PRMT R149, RZ, 0x7610, R149 ;  /* 0x00007610ff957816 */ /* 0x000fe40000000095 */
[----:B0-----:R-:W-:-:S05]  /*6230*/  IADD3 R144, P1, R166, R179, RZ ;  /* 0x000000b3a6907210 */ /* 0x001fca0007f3e0ff */
[----:B------:R-:W-:-:S05]  /*6240*/  IMAD.X R145, R167, 0x1, R172, P1 ;  /* 0x00000001a7917824 */ /* 0x000fca00008e06ac */
[----:B------:R0:W4:Y:S04]  /*6250*/  @!P0 LDG.E.U16 R149, desc[UR40][R144.64] ;  /* 0x0000002890958981 */ /* 0x000128000c1e1500 */
[----:B------:R1:W-:Y:S01]  /*6260*/  STS.U16 [R249+UR5+0x9a00], R182 ;  /* 0x009a00b6f9007988 */ /* 0x0003e20008000405 */
[----:B0-----:R-:W-:Y:S02]  /*6270*/  IADD3 R144, P1, R108, R179, RZ ;  /* 0x000000b36c907210 */ /* 0x001fe40007f3e0ff */
[----:B-1----:R-:W-:-:S03]  /*6280*/  PRMT R182, RZ, 0x7610, R182 ;  /* 0x00007610ffb67816 */ /* 0x002fc600000000b6 */
[----:B------:R-:W-:Y:S01]  /*6290*/  IMAD.X R145, R117, 0x1, R172, P1 ;  /* 0x0000000175917824 */ /* 0x000fe200008e06ac */
[----:B------:R0:W-:Y:S04]  /*62a0*/  STS.U16 [R249+UR5+0x9e00], R184 ;  /* 0x009e00b8f9007988 */ /* 0x0001e80008000405 */
[----:B------:R1:W4:Y:S01]  /*62b0*/  @!P0 LDG.E.U16 R182, desc[UR40][R144.64] ;  /* 0x0000002890b68981 */ /* 0x000322000c1e1500 */
[----:B0-----:R-:W-:Y:S02]  /*62c0*/  PRMT R184, RZ, 0x7610, R184 ;  /* 0x00007610ffb87816 */ /* 0x001fe400000000b8 */
[----:B-1----:R-:W-:-:S04]  /*62d0*/  IADD3 R144, P1, R110, R179, RZ ;  /* 0x000000b36e907210 */ /* 0x002fc80007f3e0ff */
[----:B------:R-:W-:Y:S01]  /*62e0*/  IADD3.X R145, R109, R172, RZ, P1, !PT ;  /* 0x000000ac6d917210 */ /* 0x000fe20000ffe4ff */
[----:B------:R0:W-:Y:S04]  /*62f0*/  STS.U16 [R249+UR5+0xa200], R186 ;  /* 0x00a200baf9007988 */ /* 0x0001e80008000405 */
[----:B------:R1:W4:Y:S01]  /*6300*/  @!P0 LDG.E.U16 R184, desc[UR40][R144.64] ;  /* 0x0000002890b88981 */ /* 0x000322000c1e1500 */
[----:B0-----:R-:W-:Y:S02]  /*6310*/  PRMT R186, RZ, 0x7610, R186 ;  /* 0x00007610ffba7816 */ /* 0x001fe400000000ba */
[----:B-1----:R-:W-:-:S05]  /*6320*/  IADD3 R144, P1, R106, R179, RZ ;  /* 0x000000b36a907210 */ /* 0x002fca0007f3e0ff */
        /* <DEDUP_REMOVED lines=9> */
[----:B-1----:R-:W-:-:S05]  /*63c0*/  IADD3 R144, P1, R164, R179, RZ ;  /* 0x000000b3a4907210 */ /* 0x002fca0007f3e0ff */
[----:B------:R-:W-:Y:S01]  /*63d0*/  IMAD.X R145, R169, 0x1, R172, P1 ;  /* 0x00000001a9917824 */ /* 0x000fe200008e06ac */
[----:B------:R0:W-:Y:S04]  /*63e0*/  STS.U16 [R249+UR5+0xb200], R194 ;  /* 0x00b200c2f9007988 */ /* 0x0001e80008000405 */
[----:B------:R1:W4:Y:S01]  /*63f0*/  @!P0 LDG.E.U16 R190, desc[UR40][R144.64] ;  /* 0x0000002890be8981 */ /* 0x000322000c1e1500 */
[----:B0-----:R-:W-:Y:S02]  /*6400*/  LOP3.LUT R194, R0, 0x80, RZ, 0xc0, !PT ;  /* 0x0000008000c27812 */ /* 0x001fe400078ec0ff */
[----:B-1----:R-:W-:-:S05]  /*6410*/  IADD3 R144, P1, R140, R179, RZ ;  /* 0x000000b38c907210 */ /* 0x002fca0007f3e0ff */
[----:B------:R-:W-:Y:S01]  /*6420*/  IMAD.X R145, R137, 0x1, R172, P1 ;  /* 0x0000000189917824 */ /* 0x000fe200008e06ac */
[----:B------:R-:W-:Y:S02]  /*6430*/  ISETP.NE.U32.AND P1, PT, R194, RZ, PT ;  /* 0x000000ffc200720c */ /* 0x000fe40003f25070 */
[----:B------:R-:W-:Y:S01]  /*6440*/  LOP3.LUT R194, R0, 0x3f, RZ, 0xc0, !PT ;  /* 0x0000003f00c27812 */ /* 0x000fe200078ec0ff */
[----:B------:R0:W-:Y:S04]  /*6450*/  STS.U16 [R249+UR5+0xae00], R192 ;  /* 0x00ae00c0f9007988 */ /* 0x0001e80008000405 */
[----:B------:R1:W-:Y:S01]  /*6460*/  STS.U16 [R249+UR5+0xb600], R196 ;  /* 0x00b600c4f9007988 */ /* 0x0003e20008000405 */
[----:B------:R-:W-:Y:S01]  /*6470*/  IMAD.SHL.U32 R194, R194, 0x2, RZ ;  /* 0x00000002c2c27824 */ /* 0x000fe200078e00ff */
[----:B0-----:R-:W-:-:S02]  /*6480*/  PRMT R192, RZ, 0x7610, R192 ;  /* 0x00007610ffc07816 */ /* 0x001fc400000000c0 */
[----:B-1----:R-:W-:-:S04]  /*6490*/  SEL R196, RZ, 0x90, !P1 ;  /* 0x00000090ffc47807 */ /* 0x002fc80004800000 */
[----:B------:R0:W4:Y:S01]  /*64a0*/  @!P0 LDG.E.U16 R192, desc[UR40][R144.64] ;  /* 0x0000002890c08981 */ /* 0x000122000c1e1500 */
[----:B------:R-:W-:Y:S01]  /*64b0*/  LOP3.LUT R196, R196, R194, RZ, 0x3c, !PT ;  /* 0x000000c2c4c47212 */ /* 0x000fe200078e3cff */
[----:B------:R-:W-:Y:S02]  /*64c0*/  IMAD.SHL.U32 R194, R0, 0x100, RZ ;  /* 0x0000010000c27824 */ /* 0x000fe400078e00ff */
[----:B------:R-:W-:Y:S04]  /*64d0*/  STS.U16 [R249+UR5+0xba00], R198 ;  /* 0x00ba00c6f9007988 */ /* 0x000fe80008000405 */
[----:B------:R1:W-:Y:S01]  /*64e0*/  STS.U16 [R249+UR5+0xbe00], R200 ;  /* 0x00be00c8f9007988 */ /* 0x0003e20008000405 */
[----:B0-----:R-:W-:-:S05]  /*64f0*/  IADD3 R144, P1, R136, R179, RZ ;  /* 0x000000b388907210 */ /* 0x001fca0007f3e0ff */
[----:B------:R-:W-:Y:S01]  /*6500*/  IMAD.X R145, R141, 0x1, R172, P1 ;  /* 0x000000018d917824 */ /* 0x000fe200008e06ac */
[--C-:B-1----:R-:W-:Y:S02]  /*6510*/  LOP3.LUT R249, R196, 0x4000, R194.reuse, 0xf8, !PT ;  /* 0x00004000c4f97812 */ /* 0x102fe400078ef8c2 */
[----:B------:R-:W-:-:S06]  /*6520*/  PRMT R194, RZ, 0x7610, R194 ;  /* 0x00007610ffc27816 */ /* 0x000fcc00000000c2 */
[----:B------:R0:W4:Y:S01]  /*6530*/  @!P0 LDG.E.U16 R194, desc[UR40][R144.64] ;  /* 0x0000002890c28981 */ /* 0x000122000c1e1500 */
[----:B------:R-:W-:Y:S02]  /*6540*/  PRMT R196, RZ, 0x7610, R196 ;  /* 0x00007610ffc47816 */ /* 0x000fe400000000c4 */
[----:B0-----:R-:W-:-:S05]  /*6550*/  IADD3 R144, P1, R114, R179, RZ ;  /* 0x000000b372907210 */ /* 0x001fca0007f3e0ff */
[----:B------:R-:W-:-:S05]  /*6560*/  IMAD.X R145, R123, 0x1, R172, P1 ;  /* 0x000000017b917824 */ /* 0x000fca00008e06ac */
[----:B------:R0:W4:Y:S01]  /*6570*/  @!P0 LDG.E.U16 R196, desc[UR40][R144.64] ;  /* 0x0000002890c48981 */ /* 0x000122000c1e1500 */
[----:B------:R-:W-:Y:S02]  /*6580*/  PRMT R198, RZ, 0x7610, R198 ;  /* 0x00007610ffc67816 */ /* 0x000fe400000000c6 */
[----:B0-----:R-:W-:-:S05]  /*6590*/  IADD3 R144, P1, R116, R179, RZ ;  /* 0x000000b374907210 */ /* 0x001fca0007f3e0ff */
[----:B------:R-:W-:-:S05]  /*65a0*/  IMAD.X R145, R115, 0x1, R172, P1 ;  /* 0x0000000173917824 */ /* 0x000fca00008e06ac */
[----:B------:R0:W4:Y:S01]  /*65b0*/  @!P0 LDG.E.U16 R198, desc[UR40][R144.64] ;  /* 0x0000002890c68981 */ /* 0x000122000c1e1500 */
[----:B------:R-:W-:Y:S02]  /*65c0*/  PRMT R200, RZ, 0x7610, R200 ;  /* 0x00007610ffc87816 */ /* 0x000fe400000000c8 */
[----:B0-----:R-:W-:-:S05]  /*65d0*/  IADD3 R144, P1, R112, R179, RZ ;  /* 0x000000b370907210 */ /* 0x001fca0007f3e0ff */
        /* <DEDUP_REMOVED lines=14> */
[----:B-1----:R-:W-:-:S04]  /*66c0*/  IADD3 R144, P1, R152, R179, RZ ;  /* 0x000000b398907210 */ /* 0x002fc80007f3e0ff */
[----:B------:R-:W-:Y:S01]  /*66d0*/  IADD3.X R145, R163, R172, RZ, P1, !PT ;  /* 0x000000aca3917210 */ /* 0x000fe20000ffe4ff */
[----:B--2---:R0:W-:Y:S04]  /*66e0*/  STS.U16 [R249+UR5+0x2c00], R226 ;  /* 0x002c00e2f9007988 */ /* 0x0041e80008000405 */
[----:B------:R1:W2:Y:S01]  /*66f0*/  @!P0 LDG.E.U16 R218, desc[UR40][R144.64] ;  /* 0x0000002890da8981 */ /* 0x0002a2000c1e1500 */
[----:B0-----:R-:W-:Y:S02]  /*6700*/  PRMT R226, RZ, 0x7610, R226 ;  /* 0x00007610ffe27816 */ /* 0x001fe400000000e2 */
[----:B-1----:R-:W-:-:S05]  /*6710*/  IADD3 R144, P1, R150, R179, RZ ;  /* 0x000000b396907210 */ /* 0x002fca0007f3e0ff */
[----:B------:R-:W-:Y:S01]  /*6720*/  IMAD.X R145, R153, 0x1, R172, P1 ;  /* 0x0000000199917824 */ /* 0x000fe200008e06ac */
[----:B---3--:R0:W-:Y:S04]  /*6730*/  STS.U16 [R249+UR5+0x3000], R234 ;  /* 0x003000eaf9007988 */ /* 0x0081e80008000405 */
[----:B------:R1:W3:Y:S01]  /*6740*/  @!P0 LDG.E.U16 R226, desc[UR40][R144.64] ;  /* 0x0000002890e28981 */ /* 0x0002e2000c1e1500 */
[----:B0-----:R-:W-:Y:S02]  /*6750*/  PRMT R234, RZ, 0x7610, R234 ;  /* 0x00007610ffea7816 */ /* 0x001fe400000000ea */
[----:B-1----:R-:W-:-:S05]  /*6760*/  IADD3 R144, P1, R158, R179, RZ ;  /* 0x000000b39e907210 */ /* 0x002fca0007f3e0ff */
[----:B------:R-:W-:Y:S01]  /*6770*/  IMAD.X R145, R129, 0x1, R172, P1 ;  /* 0x0000000181917824 */ /* 0x000fe200008e06ac */
[----:B-----5:R0:W-:Y:S04]  /*6780*/  STS.U16 [R249+UR5+0x3400], R241 ;  /* 0x003400f1f9007988 */ /* 0x0201e80008000405 */
[----:B------:R1:W5:Y:S01]  /*6790*/  @!P0 LDG.E.U16 R234, desc[UR40][R144.64] ;  /* 0x0000002890ea8981 */ /* 0x000362000c1e1500 */
[----:B0-----:R-:W-:Y:S02]  /*67a0*/  PRMT R241, RZ, 0x7610, R241 ;  /* 0x00007610fff17816 */ /* 0x001fe400000000f1 */
[----:B-1----:R-:W-:-:S05]  /*67b0*/  IADD3 R144, P1, R122, R179, RZ ;  /* 0x000000b37a907210 */ /* 0x002fca0007f3e0ff */
[----:B------:R-:W-:Y:S01]  /*67c0*/  IMAD.X R145, R121, 0x1, R172, P1 ;  /* 0x0000000179917824 */ /* 0x000fe200008e06ac */
[----:B----4-:R0:W-:Y:S04]  /*67d0*/  STS.U16 [R249+UR5+0x3800], R245 ;  /* 0x003800f5f9007988 */ /* 0x0101e80008000405 */
[----:B------:R1:W4:Y:S01]  /*67e0*/  @!P0 LDG.E.U16 R241, desc[UR40][R144.64] ;  /* 0x0000002890f18981 */ /* 0x000322000c1e1500 */
[----:B0-----:R-:W-:Y:S02]  /*67f0*/  PRMT R245, RZ, 0x7610, R245 ;  /* 0x00007610fff57816 */ /* 0x001fe400000000f5 */
[----:B-1----:R-:W-:-:S05]  /*6800*/  IADD3 R144, P1, R118, R179, RZ ;  /* 0x000000b376907210 */ /* 0x002fca0007f3e0ff */
[----:B------:R-:W-:Y:S01]  /*6810*/  IMAD.X R145, R125, 0x1, R172, P1 ;  /* 0x000000017d917824 */ /* 0x000fe200008e06ac */
[----:B------:R0:W-:Y:S04]  /*6820*/  STS.U16 [R249+UR5], R178 ;  /* 0x000000b2f9007988 */ /* 0x0001e80008000405 */
[----:B------:R1:W4:Y:S01]  /*6830*/  @!P0 LDG.E.U16 R245, desc[UR40][R144.64] ;  /* 0x0000002890f58981 */ /* 0x000322000c1e1500 */
[----:B0-----:R-:W-:Y:S02]  /*6840*/  PRMT R178, RZ, 0x7610, R178 ;  /* 0x00007610ffb27816 */ /* 0x001fe400000000b2 */
[----:B-1----:R-:W-:-:S05]  /*6850*/  IADD3 R144, P1, R96, R179, RZ ;  /* 0x000000b360907210 */ /* 0x002fca0007f3e0ff */
[----:B------:R-:W-:-:S05]  /*6860*/  IMAD.X R145, R105, 0x1, R172, P1 ;  /* 0x0000000169917824 */ /* 0x000fca00008e06ac */
[----:B------:R0:W4:Y:S04]  /*6870*/  @!P0 LDG.E.U16 R178, desc[UR40][R144.64] ;  /* 0x0000002890b28981 */ /* 0x000128000c1e1500 */
[----:B------:R1:W-:Y:S01]  /*6880*/  STS.U16 [R249+UR5+0x3c00], R250 ;  /* 0x003c00faf9007988 */ /* 0x0003e20008000405 */
[----:B0-----:R-:W-:-:S03]  /*6890*/  IADD3 R144, P1, R98, R179, RZ ;  /* 0x000000b362907210 */ /* 0x001fc60007f3e0ff */
[----:B------:R0:W-:Y:S01]  /*68a0*/  STS.U16 [R249+UR5+0x800], R148 ;  /* 0x00080094f9007988 */ /* 0x0001e20008000405 */
[----:B-1----:R-:W-:Y:S01]  /*68b0*/  PRMT R250, RZ, 0x7610, R250 ;  /* 0x00007610fffa7816 */ /* 0x002fe200000000fa */
[----:B------:R-:W-:Y:S02]  /*68c0*/  IMAD.X R145, R97, 0x1, R172, P1 ;  /* 0x0000000161917824 */ /* 0x000fe400008e06ac */
[----:B------:R1:W-:Y:S04]  /*68d0*/  STS.U16 [R249+UR5+0x1000], R149 ;  /* 0x00100095f9007988 */ /* 0x0003e80008000405 */
[----:B------:R1:W4:Y:S01]  /*68e0*/  @!P0 LDG.E.U16 R250, desc[UR40][R144.64] ;  /* 0x0000002890fa8981 */ /* 0x000322000c1e1500 */
[----:B0-----:R-:W-:-:S05]  /*68f0*/  IADD3 R148, P1, R160, R179, RZ ;  /* 0x000000b3a0947210 */ /* 0x001fca0007f3e0ff */
[----:B-1----:R-:W-:Y:S01]  /*6900*/  IMAD.X R149, R161, 0x1, R172, P1 ;  /* 0x00000001a1957824 */ /* 0x002fe200008e06ac */
[----:B------:R0:W-:Y:S01]  /*6910*/  STS.U16 [R249+UR5+0xc00], R180 ;  /* 0x000c00b4f9007988 */ /* 0x0001e20008000405 */
[----:B------:R-:W-:-:S05]  /*6920*/  IADD3 R144, P1, R156, R179, RZ ;  /* 0x000000b39c907210 */ /* 0x000fca0007f3e0ff */
[----:B------:R-:W-:Y:S01]  /*6930*/  IMAD.X R145, R157, 0x1, R172, P1 ;  /* 0x000000019d917824 */ /* 0x000fe200008e06ac */
[----:B0-----:R-:W-:Y:S01]  /*6940*/  PRMT R180, RZ, 0x7610, R180 ;  /* 0x00007610ffb47816 */ /* 0x001fe200000000b4 */
[----:B------:R0:W-:Y:S05]  /*6950*/  STS.U16 [R249+UR5+0x400], R252 ;  /* 0x000400fcf9007988 */ /* 0x0001ea0008000405 */
[----:B------:R1:W4:Y:S01]  /*6960*/  @!P0 LDG.E.U16 R180, desc[UR40][R144.64] ;  /* 0x0000002890b48981 */ /* 0x000322000c1e1500 */
[----:B0-----:R-:W-:Y:S02]  /*6970*/  PRMT R252, RZ, 0x7610, R252 ;  /* 0x00007610fffc7816 */ /* 0x001fe400000000fc */
[----:B-1----:R-:W-:-:S04]  /*6980*/  LOP3.LUT R144, R0, 0x80, RZ, 0xc0, !PT ;  /* 0x0000008000907812 */ /* 0x002fc800078ec0ff */
[----:B------:R0:W4:Y:S01]  /*6990*/  @!P0 LDG.E.U16 R252, desc[UR40][R148.64] ;  /* 0x0000002894fc8981 */ /* 0x000122000c1e1500 */
[----:B------:R-:W-:Y:S02]  /*69a0*/  ISETP.NE.U32.AND P1, PT, R144, RZ, PT ;  /* 0x000000ff9000720c */ /* 0x000fe40003f25070 */
[----:B------:R-:W-:-:S05]  /*69b0*/  LOP3.LUT R144, R0, 0x3f, RZ, 0xc0, !PT ;  /* 0x0000003f00907812 */ /* 0x000fca00078ec0ff */
[----:B0-----:R-:W-:Y:S01]  /*69c0*/  IMAD.SHL.U32 R148, R144, 0x2, RZ ;  /* 0x0000000290947824 */ /* 0x001fe200078e00ff */
[----:B------:R-:W-:Y:S02]  /*69d0*/  SEL R149, RZ, 0x90, !P1 ;  /* 0x00000090ff957807 */ /* 0x000fe40004800000 */
[----:B------:R-:W-:Y:S02]  /*69e0*/  IADD3 R144, P1, R126, R179, RZ ;  /* 0x000000b37e907210 */ /* 0x000fe40007f3e0ff */
[----:B------:R-:W-:Y:S01]  /*69f0*/  LOP3.LUT R149, R149, R148, RZ, 0x3c, !PT ;  /* 0x0000009495957212 */ /* 0x000fe200078e3cff */
[----:B------:R-:W-:Y:S01]  /*6a00*/  IMAD.SHL.U32 R148, R0, 0x100, RZ ;  /* 0x0000010000947824 */ /* 0x000fe200078e00ff */
[----:B------:R0:W-:Y:S01]  /*6a10*/  STS.U16 [R249+UR5+0x1800], R184 ;  /* 0x001800b8f9007988 */ /* 0x0001e20008000405 */
[----:B------:R-:W-:-:S03]  /*6a20*/  IMAD.X R145, R135, 0x1, R172, P1 ;  /* 0x0000000187917824 */ /* 0x000fc600008e06ac */
[----:B------:R1:W-:Y:S01]  /*6a30*/  STS.U16 [R249+UR5+0x1400], R182 ;  /* 0x001400b6f9007988 */ /* 0x0003e20008000405 */
[----:B0-----:R-:W-:Y:S02]  /*6a40*/  LOP3.LUT R184, R149, 0x4000, R148, 0xf8, !PT ;  /* 0x0000400095b87812 */ /* 0x001fe400078ef894 */
[----:B------:R-:W-:Y:S02]  /*6a50*/  IADD3 R148, P1, R4, R179, RZ ;  /* 0x000000b304947210 */ /* 0x000fe40007f3e0ff */
[----:B-1----:R-:W-:Y:S01]  /*6a60*/  PRMT R182, RZ, 0x7610, R182 ;  /* 0x00007610ffb67816 */ /* 0x002fe200000000b6 */
[----:B------:R0:W-:Y:S02]  /*6a70*/  STS.U16 [R249+UR5+0x1c00], R186 ;  /* 0x001c00baf9007988 */ /* 0x0001e40008000405 */
[----:B------:R-:W-:-:S03]  /*6a80*/  IMAD.X R149, R127, 0x1, R172, P1 ;  /* 0x000000017f957824 */ /* 0x000fc600008e06ac */
[----:B------:R1:W4:Y:S01]  /*6a90*/  @!P0 LDG.E.U16 R182, desc[UR40][R144.64] ;  /* 0x0000002890b68981 */ /* 0x000322000c1e1500 */
[----:B0-----:R-:W-:Y:S02]  /*6aa0*/  PRMT R186, RZ, 0x7610, R186 ;  /* 0x00007610ffba7816 */ /* 0x001fe400000000ba */
[----:B-1----:R-:W-:-:S04]  /*6ab0*/  IADD3 R144, P1, R124, R179, RZ ;  /* 0x000000b37c907210 */ /* 0x002fc80007f3e0ff */
[----:B------:R0:W4:Y:S01]  /*6ac0*/  @!P0 LDG.E.U16 R186, desc[UR40][R148.64] ;  /* 0x0000002894ba8981 */ /* 0x000122000c1e1500 */
[----:B------:R-:W-:Y:S02]  /*6ad0*/  IADD3.X R145, R131, R172, RZ, P1, !PT ;  /* 0x000000ac83917210 */ /* 0x000fe40000ffe4ff */
[----:B------:R-:W-:Y:S02]  /*6ae0*/  LOP3.LUT R249, R184, 0x20, RZ, 0x3c, !PT ;  /* 0x00000020b8f97812 */ /* 0x000fe400078e3cff */
[----:B0-----:R-:W-:-:S03]  /*6af0*/  PRMT R148, RZ, 0x7610, R148 ;  /* 0x00007610ff947816 */ /* 0x001fc60000000094 */
[----:B------:R0:W-:Y:S04]  /*6b00*/  STS.U16 [R249+UR5+0x2100], R204 ;  /* 0x002100ccf9007988 */ /* 0x0001e80008000405 */
[----:B------:R1:W4:Y:S01]  /*6b10*/  @!P0 LDG.E.U16 R148, desc[UR40][R144.64] ;  /* 0x0000002890948981 */ /* 0x000322000c1e1500 */
[----:B0-----:R-:W-:Y:S02]  /*6b20*/  PRMT R204, RZ, 0x7610, R204 ;  /* 0x00007610ffcc7816 */ /* 0x001fe400000000cc */
[----:B-1----:R-:W-:-:S05]  /*6b30*/  IADD3 R144, P1, R102, R179, RZ ;  /* 0x000000b366907210 */ /* 0x002fca0007f3e0ff */
        /* <DEDUP_REMOVED lines=9> */
[----:B------:R-:W-:-:S05]  /*6bd0*/  IMAD.X R145, R107, 0x1, R172, P1 ;  /* 0x000000016b917824 */ /* 0x000fca00008e06ac */
[----:B------:R0:W4:Y:S04]  /*6be0*/  @!P0 LDG.E.U16 R212, desc[UR40][R144.64] ;  /* 0x0000002890d48981 */ /* 0x000128000c1e1500 */
[----:B------:R-:W-:Y:S04]  /*6bf0*/  STS.U16 [R249+UR5+0x2900], R220 ;  /* 0x002900dcf9007988 */ /* 0x000fe80008000405 */
[----:B------:R-:W-:Y:S01]  /*6c00*/  STS.U16 [R249+UR5+0x2d00], R228 ;  /* 0x002d00e4f9007988 */ /* 0x000fe20008000405 */
[----:B0-----:R-:W-:-:S03]  /*6c10*/  LOP3.LUT R145, R184, 0x40, RZ, 0x3c, !PT ;  /* 0x00000040b8917812 */ /* 0x001fc600078e3cff */
[----:B------:R-:W-:Y:S04]  /*6c20*/  STS.U16 [R249+UR5+0x3100], R236 ;  /* 0x003100ecf9007988 */ /* 0x000fe80008000405 */
        /* <DEDUP_REMOVED lines=10> */
[----:B------:R0:W-:Y:S04]  /*6cd0*/  STS.U16 [R249+UR5+0x1d00], R202 ;  /* 0x001d00caf9007988 */ /* 0x0001e80008000405 */
        /* <DEDUP_REMOVED lines=8> */
[----:B------:R0:W-:Y:S04]  /*6d60*/  STS.U16 [R145+UR5+0x3e00], R146 ;  /* 0x003e009291007988 */ /* 0x0001e80008000405 */
[----:B------:R-:W-:Y:S04]  /*6d70*/  STS.U16 [R145+UR5+0x600], R210 ;  /* 0x000600d291007988 */ /* 0x000fe80008000405 */
[----:B--2---:R-:W-:Y:S04]  /*6d80*/  STS.U16 [R145+UR5+0x200], R218 ;  /* 0x000200da91007988 */ /* 0x004fe80008000405 */
[----:B---3--:R-:W-:Y:S04]  /*6d90*/  STS.U16 [R145+UR5+0xa00], R226 ;  /* 0x000a00e291007988 */ /* 0x008fe80008000405 */
[----:B-----5:R-:W-:Y:S04]  /*6da0*/  STS.U16 [R145+UR5+0xe00], R234 ;  /* 0x000e00ea91007988 */ /* 0x020fe80008000405 */
[----:B----4-:R-:W-:Y:S04]  /*6db0*/  STS.U16 [R145+UR5+0x1200], R241 ;  /* 0x001200f191007988 */ /* 0x010fe80008000405 */
        /* <DEDUP_REMOVED lines=12> */
[----:B------:R-:W-:Y:S04]  /*6e80*/  STS.U16 [R249+UR5+0x700], R180 ;  /* 0x000700b4f9007988 */ /* 0x000fe80008000405 */
[----:B------:R-:W-:Y:S04]  /*6e90*/  STS.U16 [R249+UR5+0xb00], R182 ;  /* 0x000b00b6f9007988 */ /* 0x000fe80008000405 */
[----:B------:R-:W-:Y:S04]  /*6ea0*/  STS.U16 [R249+UR5+0xf00], R186 ;  /* 0x000f00baf9007988 */ /* 0x000fe80008000405 */
[----:B------:R2:W-:Y:S04]  /*6eb0*/  STS.U16 [R249+UR5+0x1300], R148 ;  /* 0x00130094f9007988 */ /* 0x0005e80008000405 */
[----:B------:R-:W-:Y:S04]  /*6ec0*/  STS.U16 [R249+UR5+0x1700], R204 ;  /* 0x001700ccf9007988 */ /* 0x000fe80008000405 */
[----:B------:R3:W-:Y:S04]  /*6ed0*/  STS.U16 [R249+UR5+0x1b00], R149 ;  /* 0x001b0095f9007988 */ /* 0x0007e80008000405 */
[----:B------:R4:W-:Y:S01]  /*6ee0*/  STS.U16 [R249+UR5+0x1f00], R212 ;  /* 0x001f00d4f9007988 */ /* 0x0009e20008000405 */
[----:B------:R5:W-:Y:S06]  /*6ef0*/  MEMBAR.ALL.CTA ;  /* 0x0000000000007992 */ /* 0x000bec0000008000 */
[----:B-----5:R-:W5:Y:S01]  /*6f00*/  FENCE.VIEW.ASYNC.S ;  /* 0x00000000000073c6 */ /* 0x020f620000000000 */
[----:B------:R-:W-:-:S04]  /*6f10*/  USHF.L.U32 UR4, UR7, 0x7, URZ ;  /* 0x0000000707047899 */ /* 0x000fc8000800063f */
[----:B------:R-:W-:Y:S01]  /*6f20*/  ULOP3.LUT UR4, UR4, 0x200, URZ, 0xc0, !UPT ;  /* 0x0000020004047892 */ /* 0x000fe2000f8ec03f */
[----:B-----5:R-:W-:Y:S03]  /*6f30*/  BAR.SYNC.DEFER_BLOCKING 0x0 ;  /* 0x0000000000007b1d */ /* 0x020fe60000010000 */
[----:B------:R-:W-:-:S04]  /*6f40*/  ULEA.HI UR4, UR5, UR4, URZ, 0x1c ;  /* 0x0000000405047291 */ /* 0x000fc8000f8fe03f */
[----:B------:R-:W-:Y:S01]  /*6f50*/  ULOP3.LUT UR14, UR4, 0x3fff, URZ, 0xc0, !UPT ;  /* 0x00003fff040e7892 */ /* 0x000fe2000f8ec03f */
[----:B------:R-:W-:Y:S01]  /*6f60*/  UMOV UR13, 0x40000040 ;  /* 0x40000040000d7882 */ /* 0x000fe20000000000 */
[----:B------:R-:W-:Y:S01]  /*6f70*/  UMOV UR15, 0x40000040 ;  /* 0x40000040000f7882 */ /* 0x000fe20000000000 */
[----:B------:R-:W-:-:S06]  /*6f80*/  WARPGROUP.ARRIVE ;  /* 0x00000000000079c5 */ /* 0x000fcc0000000000 */
[----:B------:R-:W-:Y:S01]  /*6f90*/  HGMMA.64x64x16.F32.BF16 R24, gdesc[UR12].tnspA, R24 ;  /* 0x20e000000c1879f0 */ /* 0x000fe20008701818 */
[----:B------:R-:W-:Y:S01]  /*6fa0*/  UIADD3 UR10, UP0, UR14, 0x2, URZ ;  /* 0x000000020e0a7890 */ /* 0x000fe2000ff1e03f */
[----:B------:R-:W-:-:S03]  /*6fb0*/  UMOV UR4, URZ ;  /* 0x0000003f00047c82 */ /* 0x000fc60008000000 */
[----:B------:R-:W-:-:S04]  /*6fc0*/  UIADD3.X UR11, UR4, 0x40000040, URZ, UP0, !UPT ;  /* 0x40000040040b7890 */ /* 0x000fc800087fe43f */
[----:B------:R-:W-:-:S05]  /*6fd0*/  UIADD3.64 UR18, UR10, 0x2, URZ ;  /* 0x000000020a127897 */ /* 0x000fca000fffe03f */
[----:B------:R-:W-:Y:S01]  /*6fe0*/  HGMMA.64x64x16.F32.BF16 R24, gdesc[UR8].tnspA, R24 ;  /* 0x20e00000081879f0 */ /* 0x000fe20008701818 */
[----:B------:R-:W-:-:S03]  /*6ff0*/  UIADD3.64 UR22, UR10, 0x4, URZ ;  /* 0x000000040a167897 */ /* 0x000fc6000fffe03f */
[----:B------:R-:W-:Y:S01]  /*7000*/  HGMMA.64x64x16.F32.BF16 R24, gdesc[UR16].tnspA, R24 ;  /* 0x20e00000101879f0 */ /* 0x000fe20008701818 */
[----:B------:R-:W-:-:S05]  /*7010*/  UIADD3.64 UR26, UR10, 0x3fe, URZ ;  /* 0x000003fe0a1a7897 */ /* 0x000fca000fffe03f */
[----:B------:R-:W-:Y:S01]  /*7020*/  HGMMA.64x64x16.F32.BF16 R24, gdesc[UR20].tnspA, R24 ;  /* 0x20e00000141879f0 */ /* 0x000fe20008701818 */
[----:B------:R-:W-:-:S03]  /*7030*/  UIADD3.64 UR30, UR10, 0x400, URZ ;  /* 0x000004000a1e7897 */ /* 0x000fc6000fffe03f */
[----:B------:R-:W-:Y:S01]  /*7040*/  HGMMA.64x64x16.F32.BF16 R24, gdesc[UR24].tnspA, R24 ;  /* 0x20e00000181879f0 */ /* 0x000fe20008701818 */
[----:B0-----:R-:W-:Y:S02]  /*7050*/  IMAD.MOV.U32 R146, RZ, RZ, R168 ;  /* 0x000000ffff927224 */ /* 0x001fe400078e00a8 */
[----:B-1----:R-:W-:Y:S02]  /*7060*/  IMAD.MOV.U32 R147, RZ, RZ, R155 ;  /* 0x000000ffff937224 */ /* 0x002fe400078e009b */
[----:B------:R-:W-:-:S04]  /*7070*/  IMAD.WIDE R146, R176, 0x2, R146 ;  /* 0x00000002b0927825 */ /* 0x000fc800078e0292 */
[----:B------:R-:W-:Y:S01]  /*7080*/  IMAD.MOV.U32 R155, RZ, RZ, R147 ;  /* 0x000000ffff9b7224 */ /* 0x000fe200078e0093 */
[----:B------:R-:W-:Y:S01]  /*7090*/  MOV R147, R15 ;  /* 0x0000000f00937202 */ /* 0x000fe20000000f00 */
[----:B------:R-:W-:Y:S02]  /*70a0*/  IMAD.MOV.U32 R168, RZ, RZ, R146 ;  /* 0x000000ffffa87224 */ /* 0x000fe400078e0092 */
[----:B------:R-:W-:Y:S02]  /*70b0*/  IMAD.MOV.U32 R144, RZ, RZ, R58 ;  /* 0x000000ffff907224 */ /* 0x000fe400078e003a */
[----:B------:R-:W-:Y:S02]  /*70c0*/  IMAD.MOV.U32 R145, RZ, RZ, R5 ;  /* 0x000000ffff917224 */ /* 0x000fe400078e0005 */
[----:B------:R-:W-:Y:S02]  /*70d0*/  IMAD.MOV.U32 R146, RZ, RZ, R10 ;  /* 0x000000ffff927224 */ /* 0x000fe400078e000a */
[----:B------:R-:W-:-:S04]  /*70e0*/  IMAD.WIDE R144, R176, 0x2, R144 ;  /* 0x00000002b0907825 */ /* 0x000fc800078e0290 */
[----:B------:R-:W-:-:S04]  /*70f0*/  IMAD.WIDE R146, R176, 0x2, R146 ;  /* 0x00000002b0927825 */ /* 0x000fc800078e0292 */
[----:B------:R-:W-:Y:S02]  /*7100*/  IMAD.MOV.U32 R58, RZ, RZ, R144 ;  /* 0x000000ffff3a7224 */ /* 0x000fe400078e0090 */
[----:B------:R-:W-:Y:S01]  /*7110*/  IMAD.MOV.U32 R5, RZ, RZ, R145 ;  /* 0x000000ffff057224 */ /* 0x000fe200078e0091 */
[----:B------:R-:W-:Y:S01]  /*7120*/  HGMMA.64x64x16.F32.BF16 R24, gdesc[UR28].tnspA, R24 ;  /* 0x20e000001c1879f0 */ /* 0x000fe20008701818 */
[----:B------:R-:W-:Y:S02]  /*7130*/  IMAD.MOV.U32 R10, RZ, RZ, R146 ;  /* 0x000000ffff0a7224 */ /* 0x000fe400078e0092 */
[----:B------:R-:W-:Y:S02]  /*7140*/  IMAD.MOV.U32 R15, RZ, RZ, R147 ;  /* 0x000000ffff0f7224 */ /* 0x000fe400078e0093 */
[----:B------:R-:W-:Y:S02]  /*7150*/  IMAD.MOV.U32 R144, RZ, RZ, R18 ;  /* 0x000000ffff907224 */ /* 0x000fe400078e0012 */
[----:B------:R-:W-:-:S02]  /*7160*/  IMAD.MOV.U32 R145, RZ, RZ, R9 ;  /* 0x000000ffff917224 */ /* 0x000fc400078e0009 */
[----:B------:R-:W-:Y:S02]  /*7170*/  IMAD.MOV.U32 R146, RZ, RZ, R14 ;  /* 0x000000ffff927224 */ /* 0x000fe400078e000e */
[----:B------:R-:W-:Y:S02]  /*7180*/  IMAD.MOV.U32 R147, RZ, RZ, R11 ;  /* 0x000000ffff937224 */ /* 0x000fe400078e000b */
[----:B------:R-:W-:-:S04]  /*7190*/  IMAD.WIDE R144, R176, 0x2, R144 ;  /* 0x00000002b0907825 */ /* 0x000fc800078e0290 */
[----:B------:R-:W-:-:S04]  /*71a0*/  IMAD.WIDE R146, R176, 0x2, R146 ;  /* 0x00000002b0927825 */ /* 0x000fc800078e0292 */
[----:B------:R-:W-:Y:S02]  /*71b0*/  IMAD.MOV.U32 R18, RZ, RZ, R144 ;  /* 0x000000ffff127224 */ /* 0x000fe400078e0090 */
[----:B------:R-:W-:Y:S02]  /*71c0*/  IMAD.MOV.U32 R9, RZ, RZ, R145 ;  /* 0x000000ffff097224 */ /* 0x000fe400078e0091 */
        /* <DEDUP_REMOVED lines=8> */
[----:B------:R-:W-:Y:S01]  /*7250*/  IMAD.MOV.U32 R8, RZ, RZ, R144 ;  /* 0x000000ffff087224 */ /* 0x000fe200078e0090 */
[----:B------:R-:W-:Y:S01]  /*7260*/  MOV R59, R147 ;  /* 0x00000093003b7202 */ /* 0x000fe20000000f00 */
[----:B------:R-:W-:Y:S02]  /*7270*/  IMAD.MOV.U32 R13, RZ, RZ, R145 ;  /* 0x000000ffff0d7224 */ /* 0x000fe400078e0091 */
[----:B------:R-:W-:Y:S02]  /*7280*/  IMAD.MOV.U32 R144, RZ, RZ, R12 ;  /* 0x000000ffff907224 */ /* 0x000fe400078e000c */
[----:B------:R-:W-:Y:S02]  /*7290*/  IMAD.MOV.U32 R145, RZ, RZ, R19 ;  /* 0x000000ffff917224 */ /* 0x000fe400078e0013 */
[----:B------:R-:W-:Y:S02]  /*72a0*/  IMAD.MOV.U32 R22, RZ, RZ, R146 ;  /* 0x000000ffff167224 */ /* 0x000fe400078e0092 */
[----:B------:R-:W-:-:S02]  /*72b0*/  IMAD.MOV.U32 R146, RZ, RZ, R94 ;  /* 0x000000ffff927224 */ /* 0x000fc400078e005e */
[----:B------:R-:W-:Y:S01]  /*72c0*/  IMAD.MOV.U32 R147, RZ, RZ, R23 ;  /* 0x000000ffff937224 */ /* 0x000fe200078e0017 */
[----:B------:R-:W-:Y:S01]  /*72d0*/  UIADD3.64 UR34, UR10, 0x402, URZ ;  /* 0x000004020a227897 */ /* 0x000fe2000fffe03f */
[----:B------:R-:W-:-:S04]  /*72e0*/  IMAD.WIDE R144, R176, 0x2, R144 ;  /* 0x00000002b0907825 */ /* 0x000fc800078e0290 */
[----:B------:R-:W-:-:S04]  /*72f0*/  IMAD.WIDE R146, R176, 0x2, R146 ;  /* 0x00000002b0927825 */ /* 0x000fc800078e0292 */
[----:B------:R-:W-:Y:S02]  /*7300*/  IMAD.MOV.U32 R12, RZ, RZ, R144 ;  /* 0x000000ffff0c7224 */ /* 0x000fe400078e0090 */
[----:B------:R-:W-:Y:S01]  /*7310*/  IMAD.MOV.U32 R19, RZ, RZ, R145 ;  /* 0x000000ffff137224 */ /* 0x000fe200078e0091 */
[----:B------:R-:W-:Y:S01]  /*7320*/  MOV R94, R146 ;  /* 0x00000092005e7202 */ /* 0x000fe20000000f00 */
[----:B------:R-:W-:Y:S02]  /*7330*/  IMAD.MOV.U32 R144, RZ, RZ, R86 ;  /* 0x000000ffff907224 */ /* 0x000fe400078e0056 */
[----:B------:R-:W-:Y:S02]  /*7340*/  IMAD.MOV.U32 R145, RZ, RZ, R57 ;  /* 0x000000ffff917224 */ /* 0x000fe400078e0039 */
[----:B------:R-:W-:Y:S01]  /*7350*/  IMAD.MOV.U32 R23, RZ, RZ, R147 ;  /* 0x000000ffff177224 */ /* 0x000fe200078e0093 */
[----:B------:R-:W-:Y:S01]  /*7360*/  HGMMA.64x64x16.F32.BF16 R24, gdesc[UR32].tnspA, R24 ;  /* 0x20e00000201879f0 */ /* 0x000fe20008701818 */
[----:B------:R-:W-:-:S02]  /*7370*/  IMAD.MOV.U32 R146, RZ, RZ, R64 ;  /* 0x000000ffff927224 */ /* 0x000fc400078e0040 */
[----:B------:R-:W-:Y:S02]  /*7380*/  IMAD.MOV.U32 R147, RZ, RZ, R61 ;  /* 0x000000ffff937224 */ /* 0x000fe400078e003d */
[----:B------:R-:W-:-:S04]  /*7390*/  IMAD.WIDE R144, R176, 0x2, R144 ;  /* 0x00000002b0907825 */ /* 0x000fc800078e0290 */
[----:B------:R-:W-:-:S04]  /*73a0*/  IMAD.WIDE R146, R176, 0x2, R146 ;  /* 0x00000002b0927825 */ /* 0x000fc800078e0292 */
[----:B------:R-:W-:Y:S02]  /*73b0*/  IMAD.MOV.U32 R86, RZ, RZ, R144 ;  /* 0x000000ffff567224 */ /* 0x000fe400078e0090 */
[----:B------:R-:W-:Y:S02]  /*73c0*/  IMAD.MOV.U32 R57, RZ, RZ, R145 ;  /* 0x000000ffff397224 */ /* 0x000fe400078e0091 */
[----:B------:R-:W-:Y:S02]  /*73d0*/  IMAD.MOV.U32 R144, RZ, RZ, R56 ;  /* 0x000000ffff907224 */ /* 0x000fe400078e0038 */
[----:B------:R-:W-:Y:S01]  /*73e0*/  IMAD.MOV.U32 R145, RZ, RZ, R63 ;  /* 0x000000ffff917224 */ /* 0x000fe200078e003f */
[----:B------:R-:W-:Y:S01]  /*73f0*/  MOV R61, R147 ;  /* 0x00000093003d7202 */ /* 0x000fe20000000f00 */
[----:B--2---:R-:W-:Y:S02]  /*7400*/  IMAD.MOV.U32 R148, RZ, RZ, R16 ;  /* 0x000000ffff947224 */ /* 0x004fe400078e0010 */
[----:B---3--:R-:W-:-:S02]  /*7410*/  IMAD.MOV.U32 R149, RZ, RZ, R21 ;  /* 0x000000ffff957224 */ /* 0x008fc400078e0015 */
[----:B------:R-:W-:Y:S02]  /*7420*/  IMAD.MOV.U32 R64, RZ, RZ, R146 ;  /* 0x000000ffff407224 */ /* 0x000fe400078e0092 */
[----:B------:R-:W-:Y:S02]  /*7430*/  IMAD.MOV.U32 R146, RZ, RZ, R70 ;  /* 0x000000ffff927224 */ /* 0x000fe400078e0046 */
[----:B------:R-:W-:Y:S02]  /*7440*/  IMAD.MOV.U32 R147, RZ, RZ, R67 ;  /* 0x000000ffff937224 */ /* 0x000fe400078e0043 */
[----:B------:R-:W-:-:S04]  /*7450*/  IMAD.WIDE R144, R176, 0x2, R144 ;  /* 0x00000002b0907825 */ /* 0x000fc800078e0290 */
[----:B------:R-:W-:-:S04]  /*7460*/  IMAD.WIDE R148, R176, 0x2, R148 ;  /* 0x00000002b0947825 */ /* 0x000fc800078e0294 */
[----:B------:R-:W-:Y:S01]  /*7470*/  IMAD.WIDE R146, R176, 0x2, R146 ;  /* 0x00000002b0927825 */ /* 0x000fe200078e0292 */
[----:B------:R-:W-:-:S03]  /*7480*/  MOV R16, R148 ;  /* 0x0000009400107202 */ /* 0x000fc60000000f00 */
        /* <DEDUP_REMOVED lines=8> */
[----:B------:R-:W-:Y:S02]  /*7510*/  IMAD.MOV.U32 R149, RZ, RZ, R17 ;  /* 0x000000ffff957224 */ /* 0x000fe400078e0011 */
[----:B------:R-:W-:Y:S02]  /*7520*/  IMAD.MOV.U32 R146, RZ, RZ, R76 ;  /* 0x000000ffff927224 */ /* 0x000fe400078e004c */
[----:B------:R-:W-:Y:S02]  /*7530*/  IMAD.MOV.U32 R147, RZ, RZ, R73 ;  /* 0x000000ffff937224 */ /* 0x000fe400078e0049 */
[----:B------:R-:W-:-:S04]  /*7540*/  IMAD.WIDE R144, R176, 0x2, R144 ;  /* 0x00000002b0907825 */ /* 0x000fc800078e0290 */
[----:B------:R-:W-:Y:S01]  /*7550*/  IMAD.WIDE R148, R176, 0x2, R148 ;  /* 0x00000002b0947825 */ /* 0x000fe200078e0294 */
[----:B------:R-:W-:-:S03]  /*7560*/  MOV R62, R144 ;  /* 0x00000090003e7202 */ /* 0x000fc60000000f00 */
        /* <DEDUP_REMOVED lines=41> */
[----:B------:R-:W-:-:S02]  /*7800*/  IMAD.MOV.U32 R147, RZ, RZ, R91 ;  /* 0x000000ffff937224 */ /* 0x000fc400078e005b */
        /* <DEDUP_REMOVED lines=18> */
[----:B------:R-:W-:-:S04]  /*7930*/  IMAD.WIDE R146, R176, 0x2, R146 ;  /* 0x00000002b0927825 */ /* 0x000fc800078e0292 */
[----:B------:R-:W-:Y:S02]  /*7940*/  IMAD.MOV.U32 R120, RZ, RZ, R144 ;  /* 0x000000ffff787224 */ /* 0x000fe400078e0090 */
[----:B------:R-:W-:Y:S02]  /*7950*/  IMAD.MOV.U32 R93, RZ, RZ, R145 ;  /* 0x000000ffff5d7224 */ /* 0x000fe400078e0091 */
[----:B------:R-:W-:Y:S02]  /*7960*/  IMAD.MOV.U32 R78, RZ, RZ, R148 ;  /* 0x000000ffff4e7224 */ /* 0x000fe400078e0094 */
[----:B------:R-:W-:Y:S02]  /*7970*/  IMAD.MOV.U32 R83, RZ, RZ, R149 ;  /* 0x000000ffff537224 */ /* 0x000fe400078e0095 */
[----:B------:R-:W-:-:S04]  /*7980*/  IMAD.WIDE R144, R176, 0x2, R98 ;  /* 0x00000002b0907825 */ /* 0x000fc800078e0262 */
[----:B------:R-:W-:Y:S02]  /*7990*/  IMAD.MOV.U32 R148, RZ, RZ, R84 ;  /* 0x000000ffff947224 */ /* 0x000fe400078e0054 */
[----:B------:R-:W-:Y:S02]  /*79a0*/  IMAD.MOV.U32 R149, RZ, RZ, R89 ;  /* 0x000000ffff957224 */ /* 0x000fe400078e0059 */
[----:B------:R-:W-:Y:S02]  /*79b0*/  IMAD.MOV.U32 R98, RZ, RZ, R146 ;  /* 0x000000ffff627224 */ /* 0x000fe400078e0092 */
[----:B------:R-:W-:Y:S02]  /*79c0*/  IMAD.MOV.U32 R97, RZ, RZ, R147 ;  /* 0x000000ffff617224 */ /* 0x000fe400078e0093 */
[----:B------:R-:W-:Y:S02]  /*79d0*/  IMAD.MOV.U32 R146, RZ, RZ, R104 ;  /* 0x000000ffff927224 */ /* 0x000fe400078e0068 */
[----:B------:R-:W-:Y:S01]  /*79e0*/  IMAD.MOV.U32 R147, RZ, RZ, R103 ;  /* 0x000000ffff937224 */ /* 0x000fe200078e0067 */
[----:B------:R-:W-:Y:S01]  /*79f0*/  MOV R104, R96 ;  /* 0x0000006000687202 */ /* 0x000fe20000000f00 */
[----:B------:R-:W-:Y:S01]  /*7a00*/  IMAD.WIDE R148, R176, 0x2, R148 ;  /* 0x00000002b0947825 */ /* 0x000fe200078e0294 */
[----:B------:R-:W-:-:S03]  /*7a10*/  UIADD3.64 UR38, UR10, 0x404, URZ ;  /* 0x000004040a267897 */ /* 0x000fc6000fffe03f */
[----:B------:R-:W-:-:S04]  /*7a20*/  IMAD.WIDE R146, R176, 0x2, R146 ;  /* 0x00000002b0927825 */ /* 0x000fc800078e0292 */
[----:B------:R-:W-:Y:S02]  /*7a30*/  IMAD.MOV.U32 R92, RZ, RZ, R144 ;  /* 0x000000ffff5c7224 */ /* 0x000fe400078e0090 */
[----:B------:R-:W-:Y:S01]  /*7a40*/  IMAD.MOV.U32 R99, RZ, RZ, R145 ;  /* 0x000000ffff637224 */ /* 0x000fe200078e0091 */
[----:B------:R-:W-:Y:S01]  /*7a50*/  HGMMA.64x64x16.F32.BF16 R24, gdesc[UR36].tnspA, R24, gsb0 ;  /* 0x20e00000241879f0 */ /* 0x000fe20008001818 */
[----:B------:R-:W-:Y:S01]  /*7a60*/  IMAD.MOV.U32 R84, RZ, RZ, R148 ;  /* 0x000000ffff547224 */ /* 0x000fe200078e0094 */
[----:B------:R-:W-:Y:S01]  /*7a70*/  MOV R148, R90 ;  /* 0x0000005a00947202 */ /* 0x000fe20000000f00 */
        /* <DEDUP_REMOVED lines=8> */
[----:B------:R-:W-:-:S04]  /*7b00*/  IMAD.WIDE R148, R176, 0x2, R148 ;  /* 0x00000002b0947825 */ /* 0x000fc800078e0294 */
[----:B------:R-:W-:-:S04]  /*7b10*/  IMAD.WIDE R146, R176, 0x2, R146 ;  /* 0x00000002b0927825 */ /* 0x000fc800078e0292 */
[----:B------:R-:W-:Y:S02]  /*7b20*/  IMAD.MOV.U32 R96, RZ, RZ, R144 ;  /* 0x000000ffff607224 */ /* 0x000fe400078e0090 */
[----:B------:R-:W-:Y:S02]  /*7b30*/  IMAD.MOV.U32 R105, RZ, RZ, R145 ;  /* 0x000000ffff697224 */ /* 0x000fe400078e0091 */
        /* <DEDUP_REMOVED lines=8> */
[----:B------:R-:W-:Y:S02]  /*7bc0*/  IMAD.MOV.U32 R148, RZ, RZ, R130 ;  /* 0x000000ffff947224 */ /* 0x000fe400078e0082 */
[----:B------:R-:W-:-:S04]  /*7bd0*/  IMAD.WIDE R146, R176, 0x2, R146 ;  /* 0x00000002b0927825 */ /* 0x000fc800078e0292 */
[----:B------:R-:W-:Y:S02]  /*7be0*/  IMAD.MOV.U32 R116, RZ, RZ, R108 ;  /* 0x000000ffff747224 */ /* 0x000fe400078e006c */
[----:B------:R-:W-:Y:S01]  /*7bf0*/  IMAD.WIDE R148, R176, 0x2, R148 ;  /* 0x00000002b0947825 */ /* 0x000fe200078e0294 */
[----:B------:R-:W-:-:S03]  /*7c00*/  MOV R115, R147 ;  /* 0x0000009300737202 */ /* 0x000fc60000000f00 */
        /* <DEDUP_REMOVED lines=37> */
[----:B------:R-:W-:Y:S01]  /*7e60*/  IMAD.MOV.U32 R147, RZ, RZ, R133 ;  /* 0x000000ffff937224 */ /* 0x000fe200078e0085 */
[----:B------:R-:W-:Y:S01]  /*7e70*/  MOV R134, R126 ;  /* 0x0000007e00867202 */ /* 0x000fe20000000f00 */
[----:B------:R-:W-:-:S04]  /*7e80*/  IMAD.WIDE R144, R176, 0x2, R144 ;  /* 0x00000002b0907825 */ /* 0x000fc800078e0290 */
[----:B------:R-:W-:-:S04]  /*7e90*/  IMAD.WIDE R148, R176, 0x2, R148 ;  /* 0x00000002b0947825 */ /* 0x000fc800078e0294 */
        /* <DEDUP_REMOVED lines=14> */
[----:B------:R-:W-:-:S04]  /*7f80*/  IMAD.WIDE R146, R176, 0x2, R146 ;  /* 0x00000002b0927825 */ /* 0x000fc800078e0292 */
        /* <DEDUP_REMOVED lines=20> */
[----:B------:R-:W-:Y:S02]  /*80d0*/  VIADD R174, R174, 0xffffffff ;  /* 0xffffffffaeae7836 */ /* 0x000fe40000000000 */
[----:B------:R-:W-:Y:S02]  /*80e0*/  IMAD.MOV.U32 R124, RZ, RZ, R148 ;  /* 0x000000ffff7c7224 */ /* 0x000fe400078e0094 */
[----:B------:R-:W-:Y:S02]  /*80f0*/  IMAD.MOV.U32 R131, RZ, RZ, R149 ;  /* 0x000000ffff837224 */ /* 0x000fe400078e0095 */
[----:B------:R-:W-:Y:S02]  /*8100*/  IMAD.MOV.U32 R151, RZ, RZ, R147 ;  /* 0x000000ffff977224 */ /* 0x000fe400078e0093 */
[----:B------:R-:W-:-:S02]  /*8110*/  IMAD.MOV.U32 R146, RZ, RZ, R162 ;  /* 0x000000ffff927224 */ /* 0x000fc400078e00a2 */
[----:B------:R-:W-:Y:S02]  /*8120*/  IMAD.MOV.U32 R148, RZ, RZ, R136 ;  /* 0x000000ffff947224 */ /* 0x000fe400078e0088 */
[----:B------:R-:W-:Y:S02]  /*8130*/  IMAD.MOV.U32 R149, RZ, RZ, R141 ;  /* 0x000000ffff957224 */ /* 0x000fe400078e008d */
[----:B------:R-:W-:Y:S02]  /*8140*/  IMAD.MOV.U32 R147, RZ, RZ, R165 ;  /* 0x000000ffff937224 */ /* 0x000fe400078e00a5 */
[----:B------:R-:W-:Y:S01]  /*8150*/  IMAD.MOV.U32 R162, RZ, RZ, R152 ;  /* 0x000000ffffa27224 */ /* 0x000fe200078e0098 */
[----:B------:R-:W-:Y:S01]  /*8160*/  MOV R159, R145 ;  /* 0x00000091009f7202 */ /* 0x000fe20000000f00 */
[----:B------:R-:W-:Y:S01]  /*8170*/  IMAD.MOV.U32 R138, RZ, RZ, R144 ;  /* 0x000000ffff8a7224 */ /* 0x000fe200078e0090 */
[----:B------:R-:W-:Y:S01]  /*8180*/  ISETP.NE.U32.AND P0, PT, R174, RZ, PT ;  /* 0x000000ffae00720c */ /* 0x000fe20003f05070 */
        /* <DEDUP_REMOVED lines=15> */
[C---:B------:R-:W-:Y:S01]  /*8280*/  IMAD.WIDE R148, R176.reuse, 0x2, R148 ;  /* 0x00000002b0947825 */ /* 0x040fe200078e0294 */
[----:B------:R-:W-:Y:S01]  /*8290*/  UIADD3 UR6, UR6, -0x80, URZ ;  /* 0xffffff8006067890 */ /* 0x000fe2000fffe03f */
[----:B------:R-:W-:Y:S02]  /*82a0*/  WARPGROUP.DEPBAR.LE gsb0, 0x0 ;  /* 0x00008000000079c5 */ /* 0x000fe40000010000 */
[----:B------:R-:W-:-:S04]  /*82b0*/  IMAD.WIDE R146, R176, 0x2, R146 ;  /* 0x00000002b0927825 */ /* 0x000fc800078e0292 */
[----:B------:R-:W-:-:S04]  /*82c0*/  IMAD.WIDE R144, R176, 0x2, R144 ;  /* 0x00000002b0907825 */ /* 0x000fc800078e0290 */
[----:B------:R-:W-:Y:S01]  /*82d0*/  IMAD.WIDE R142, R181, 0x2, R142 ;  /* 0x00000002b58e7825 */ /* 0x000fe200078e028e */
[----:B------:R-:W-:Y:S02]  /*82e0*/  MOV R150, R148 ;  /* 0x0000009400967202 */ /* 0x000fe40000000f00 */
[----:B------:R-:W-:Y:S01]  /*82f0*/  MOV R164, R146 ;  /* 0x0000009200a47202 */ /* 0x000fe20000000f00 */
[----:B------:R-:W-:Y:S02]  /*8300*/  IMAD.MOV.U32 R170, RZ, RZ, R144 ;  /* 0x000000ffffaa7224 */ /* 0x000fe400078e0090 */
[----:B------:R-:W-:Y:S02]  /*8310*/  IMAD.MOV.U32 R175, RZ, RZ, R145 ;  /* 0x000000ffffaf7224 */ /* 0x000fe400078e0091 */
[----:B------:R-:W-:-:S04]  /*8320*/  IMAD.WIDE R6, R176, 0x2, R6 ;  /* 0x00000002b0067825 */ /* 0x000fc800078e0206 */
[----:B------:R-:W-:-:S04]  /*8330*/  IMAD.WIDE R166, R176, 0x2, R166 ;  /* 0x00000002b0a67825 */ /* 0x000fc800078e02a6 */
[----:B------:R-:W-:Y:S02]  /*8340*/  IMAD.MOV.U32 R153, RZ, RZ, R149 ;  /* 0x000000ffff997224 */ /* 0x000fe400078e0095 */
[----:B------:R-:W-:-:S04]  /*8350*/  IMAD.WIDE R156, R176, 0x2, R156 ;  /* 0x00000002b09c7825 */ /* 0x000fc800078e029c */
[----:B------:R-:W-:-:S04]  /*8360*/  IMAD.WIDE R160, R176, 0x2, R160 ;  /* 0x00000002b0a07825 */ /* 0x000fc800078e02a0 */
[----:B------:R-:W-:Y:S02]  /*8370*/  IMAD.MOV.U32 R169, RZ, RZ, R147 ;  /* 0x000000ffffa97224 */ /* 0x000fe400078e0093 */
[----:B------:R-:W-:Y:S02]  /*8380*/  IMAD.MOV.U32 R144, RZ, RZ, R142 ;  /* 0x000000ffff907224 */ /* 0x000fe400078e008e */
[----:B------:R-:W-:Y:S01]  /*8390*/  IMAD.MOV.U32 R145, RZ, RZ, R143 ;  /* 0x000000ffff917224 */ /* 0x000fe200078e008f */
[----:B----4-:R-:W-:Y:S06]  /*83a0*/  @P0 BRA `(.L_x_1) ;  /* 0xffffffc400d80947 */ /* 0x010fec000383ffff */
[----:B------:R-:W-:Y:S02]  /*83b0*/  F2FP.BF16.F32.PACK_AB R16, R31, R27 ;  /* 0x0000001b1f10723e */ /* 0x000fe400000010ff */
[----:B------:R-:W-:Y:S02]  /*83c0*/  F2FP.BF16.F32.PACK_AB R12, R30, R26 ;  /* 0x0000001a1e0c723e */ /* 0x000fe400000010ff */
[----:B------:R-:W-:Y:S02]  /*83d0*/  F2FP.BF16.F32.PACK_AB R8, R29, R25 ;  /* 0x000000191d08723e */ /* 0x000fe400000010ff */
[----:B------:R-:W-:Y:S02]  /*83e0*/  F2FP.BF16.F32.PACK_AB R19, R55, R51 ;  /* 0x000000333713723e */ /* 0x000fe400000010ff */
[----:B------:R-:W-:Y:S02]  /*83f0*/  F2FP.BF16.F32.PACK_AB R18, R47, R43 ;  /* 0x0000002b2f12723e */ /* 0x000fe400000010ff */
[----:B------:R-:W-:-:S02]  /*8400*/  F2FP.BF16.F32.PACK_AB R17, R39, R35 ;  /* 0x000000232711723e */ /* 0x000fc400000010ff */
        /* <DEDUP_REMOVED lines=9> */
[----:B------:R-:W-:-:S07]  /*84a0*/  F2FP.BF16.F32.PACK_AB R24, R28, R24 ;  /* 0x000000181c18723e */ /* 0x000fce00000010ff */
.L_x_0:
[C---:B------:R-:W-:Y:S01]  /*84b0*/  LOP3.LUT R4, R0.reuse, 0x80, RZ, 0xc0, !PT ;  /* 0x0000008000047812 */ /* 0x040fe200078ec0ff */
[----:B------:R-:W-:Y:S01]  /*84c0*/  BAR.SYNC.DEFER_BLOCKING 0x0 ;  /* 0x0000000000007b1d */ /* 0x000fe20000010000 */
[C---:B------:R-:W-:Y:S01]  /*84d0*/  IMAD.SHL.U32 R5, R0.reuse, 0x200, RZ ;  /* 0x0000020000057824 */ /* 0x040fe200078e00ff */
[----:B------:R-:W-:Y:S01]  /*84e0*/  SHF.R.U32.HI R50, RZ, 0x6, R0 ;  /* 0x00000006ff327819 */ /* 0x000fe20000011600 */
[----:B------:R-:W-:Y:S01]  /*84f0*/  IMAD.SHL.U32 R6, R0, 0x4, RZ ;  /* 0x0000000400067824 */ /* 0x000fe200078e00ff */
[----:B------:R-:W-:Y:S01]  /*8500*/  R2UR UR4, R4 ;  /* 0x00000000040472ca */ /* 0x000fe200000e0000 */
[----:B------:R-:W-:Y:S01]  /*8510*/  IMAD.SHL.U32 R4, R0, 0x8, RZ ;  /* 0x0000000800047824 */ /* 0x000fe200078e00ff */
[----:B------:R-:W-:Y:S01]  /*8520*/  LOP3.LUT R5, R5, 0x3000, RZ, 0xc0, !PT ;  /* 0x0000300005057812 */ /* 0x000fe200078ec0ff */
[----:B------:R-:W-:Y:S01]  /*8530*/  ULDC.64 UR10, c[0x0][0x228] ;  /* 0x00008a00000a7ab9 */ /* 0x000fe20000000a00 */
[----:B------:R-:W-:Y:S01]  /*8540*/  ULDC UR7, c[0x0][0x244] ;  /* 0x0000910000077ab9 */ /* 0x000fe20000000800 */
[C---:B------:R-:W-:Y:S01]  /*8550*/  ISETP.GE.AND P0, PT, R2.reuse, UR10, PT ;  /* 0x0000000a02007c0c */ /* 0x040fe2000bf06270 */
[----:B------:R-:W-:Y:S01]  /*8560*/  IMAD R2, R2, UR7, RZ ;  /* 0x0000000702027c24 */ /* 0x000fe2000f8e02ff */
[----:B------:R-:W-:Y:S01]  /*8570*/  LOP3.LUT R7, R4, 0x300, RZ, 0xc0, !PT ;  /* 0x0000030004077812 */ /* 0x000fe200078ec0ff */
[----:B------:R-:W-:Y:S01]  /*8580*/  IMAD.SHL.U32 R4, R0, 0x20, RZ ;  /* 0x0000002000047824 */ /* 0x000fe200078e00ff */
[----:B------:R-:W-:Y:S01]  /*8590*/  SGXT.U32 R50, R50, 0x2 ;  /* 0x000000023232781a */ /* 0x000fe20000000000 */
[----:B------:R-:W-:Y:S01]  /*85a0*/  ULDC.64 UR8, c[0x0][0x220] ;  /* 0x0000880000087ab9 */ /* 0x000fe20000000a00 */
[----:B------:R-:W-:Y:S01]  /*85b0*/  LOP3.LUT R6, R7, 0x70, R6, 0xf8, !PT ;  /* 0x0000007007067812 */ /* 0x000fe200078ef806 */
[C---:B------:R-:W-:Y:S01]  /*85c0*/  IMAD.SHL.U32 R7, R0.reuse, 0x800, RZ ;  /* 0x0000080000077824 */ /* 0x040fe200078e00ff */
[----:B------:R-:W-:Y:S01]  /*85d0*/  LOP3.LUT R5, R5, 0x60, R4, 0xf8, !PT ;  /* 0x0000006005057812 */ /* 0x000fe200078ef804 */
[----:B------:R-:W-:Y:S01]  /*85e0*/  ULEA UR6, UR4, UR5, 0x4 ;  /* 0x0000000504067291 */ /* 0x000fe2000f8e203f */
[----:B------:R-:W-:Y:S01]  /*85f0*/  LOP3.LUT R4, R0, 0x7f, RZ, 0xc0, !PT ;  /* 0x0000007f00047812 */ /* 0x000fe200078ec0ff */
[----:B------:R-:W-:Y:S01]  /*8600*/  USHF.R.U32.HI UR4, URZ, 0x2, UR4 ;  /* 0x000000023f047899 */ /* 0x000fe20008011604 */
[----:B------:R-:W-:-:S02]  /*8610*/  LOP3.LUT R5, R5, R6, RZ, 0x3c, !PT ;  /* 0x0000000605057212 */ /* 0x000fc400078e3cff */
[----:B------:R-:W-:Y:S02]  /*8620*/  LOP3.LUT R7, R7, 0x3000, RZ, 0xc0, !PT ;  /* 0x0000300007077812 */ /* 0x000fe400078ec0ff */
[----:B------:R-:W-:Y:S02]  /*8630*/  LEA R46, P1, R2, UR8, 0x1 ;  /* 0x00000008022e7c11 */ /* 0x000fe4000f8208ff */
[----:B------:R0:W-:Y:S01]  /*8640*/  STS.128 [R5+UR6], R24 ;  /* 0x0000001805007988 */ /* 0x0001e20008000c06 */
[----:B------:R-:W-:Y:S01]  /*8650*/  IMAD R7, R4, 0x10, R7 ;  /* 0x0000001004077824 */ /* 0x000fe200078e0207 */
[----:B------:R-:W-:Y:S02]  /*8660*/  LEA.HI.X.SX32 R48, R2, UR9, 0x1, P1 ;  /* 0x0000000902307c11 */ /* 0x000fe400088f0eff */
[----:B------:R-:W-:Y:S01]  /*8670*/  STS.128 [R5+UR6+0x400], R8 ;  /* 0x0004000805007988 */ /* 0x000fe20008000c06 */
[----:B------:R-:W-:Y:S02]  /*8680*/  LOP3.LUT R2, R3, 0x4, R50, 0xfe, !PT ;  /* 0x0000000403027812 */ /* 0x000fe400078efe32 */
[----:B------:R-:W-:Y:S01]  /*8690*/  LOP3.LUT R44, R7, UR4, RZ, 0x3c, !PT ;  /* 0x00000004072c7c12 */ /* 0x000fe2000f8e3cff */
[----:B------:R1:W-:Y:S01]  /*86a0*/  STS.128 [R5+UR6+0x80], R12 ;  /* 0x0000800c05007988 */ /* 0x0003e20008000c06 */
[----:B------:R-:W-:Y:S01]  /*86b0*/  ULDC UR4, c[0x0][0x248] ;  /* 0x0000920000047ab9 */ /* 0x000fe20000000800 */
[----:B------:R-:W-:-:S02]  /*86c0*/  ISETP.LT.AND P4, PT, R2, UR11, !P0 ;  /* 0x0000000b02007c0c */ /* 0x000fc4000c781270 */
[----:B------:R2:W-:Y:S01]  /*86d0*/  STS.128 [R5+UR6+0x480], R16 ;  /* 0x0004801005007988 */ /* 0x0005e20008000c06 */
[----:B------:R-:W-:Y:S02]  /*86e0*/  LOP3.LUT R45, R44, 0x40, RZ, 0x3c, !PT ;  /* 0x000000402c2d7812 */ /* 0x000fe400078e3cff */
[C-C-:B------:R-:W-:Y:S01]  /*86f0*/  LOP3.LUT R0, R3.reuse, 0x7c, R50.reuse, 0xfe, !PT ;  /* 0x0000007c03007812 */ /* 0x140fe200078efe32 */
[----:B------:R-:W-:Y:S01]  /*8700*/  BAR.SYNC.DEFER_BLOCKING 0x0 ;  /* 0x0000000000007b1d */ /* 0x000fe20000010000 */
[C-C-:B------:R-:W-:Y:S02]  /*8710*/  LOP3.LUT R22, R3.reuse, 0x78, R50.reuse, 0xfe, !PT ;  /* 0x0000007803167812 */ /* 0x140fe400078efe32 */
[C-C-:B------:R-:W-:Y:S02]  /*8720*/  LOP3.LUT R23, R3.reuse, 0x74, R50.reuse, 0xfe, !PT ;  /* 0x0000007403177812 */ /* 0x140fe400078efe32 */
[C-C-:B0-----:R-:W-:Y:S02]  /*8730*/  LOP3.LUT R24, R3.reuse, 0x70, R50.reuse, 0xfe, !PT ;  /* 0x0000007003187812 */ /* 0x141fe400078efe32 */
[C---:B------:R-:W-:Y:S01]  /*8740*/  LOP3.LUT R25, R3.reuse, 0x6c, R50, 0xfe, !PT ;  /* 0x0000006c03197812 */ /* 0x040fe200078efe32 */
[----:B-1----:R-:W-:Y:S01]  /*8750*/  IMAD R15, R2, UR4, RZ ;  /* 0x00000004020f7c24 */ /* 0x002fe2000f8e02ff */
[----:B------:R-:W-:-:S02]  /*8760*/  LOP3.LUT R12, R3, R50, RZ, 0xfc, !PT ;  /* 0x00000032030c7212 */ /* 0x000fc400078efcff */
[C-C-:B------:R-:W-:Y:S02]  /*8770*/  LOP3.LUT R26, R3.reuse, 0x68, R50.reuse, 0xfe, !PT ;  /* 0x00000068031a7812 */ /* 0x140fe400078efe32 */
[C---:B------:R-:W-:Y:S01]  /*8780*/  ISETP.LT.AND P1, PT, R12.reuse, UR11, !P0 ;  /* 0x0000000b0c007c0c */ /* 0x040fe2000c721270 */
[----:B------:R-:W-:Y:S01]  /*8790*/  IMAD R13, R12, UR4, RZ ;  /* 0x000000040c0d7c24 */ /* 0x000fe2000f8e02ff */
[C-C-:B------:R-:W-:Y:S02]  /*87a0*/  LOP3.LUT R27, R3.reuse, 0x64, R50.reuse, 0xfe, !PT ;  /* 0x00000064031b7812 */ /* 0x140fe400078efe32 */
[--C-:B------:R-:W-:Y:S02]  /*87b0*/  LOP3.LUT R28, R3, 0x60, R50.reuse, 0xfe, !PT ;  /* 0x00000060031c7812 */ /* 0x100fe400078efe32 */
[----:B------:R-:W-:Y:S02]  /*87c0*/  LEA R12, P2, R13, R46, 0x1 ;  /* 0x0000002e0d0c7211 */ /* 0x000fe400078408ff */
[----:B------:R-:W-:-:S02]  /*87d0*/  LOP3.LUT R29, R3, 0x5c, R50, 0xfe, !PT ;  /* 0x0000005c031d7812 */ /* 0x000fc400078efe32 */
[----:B------:R-:W-:Y:S01]  /*87e0*/  LEA.HI.X.SX32 R13, R13, R48, 0x1, P2 ;  /* 0x000000300d0d7211 */ /* 0x000fe200010f0eff */
[----:B------:R-:W0:Y:S01]  /*87f0*/  LDS.128 R8, [R44+UR5] ;  /* 0x000000052c087984 */ /* 0x000e220008000c00 */
[C-C-:B------:R-:W-:Y:S02]  /*8800*/  LOP3.LUT R30, R3.reuse, 0x58, R50.reuse, 0xfe, !PT ;  /* 0x00000058031e7812 */ /* 0x140fe400078efe32 */
[C-C-:B------:R-:W-:Y:S01]  /*8810*/  LOP3.LUT R31, R3.reuse, 0x54, R50.reuse, 0xfe, !PT ;  /* 0x00000054031f7812 */ /* 0x140fe200078efe32 */
[----:B------:R-:W1:Y:S01]  /*8820*/  LDS.128 R4, [R45+UR5] ;  /* 0x000000052d047984 */ /* 0x000e620008000c00 */
[C-C-:B------:R-:W-:Y:S02]  /*8830*/  LOP3.LUT R32, R3.reuse, 0x50, R50.reuse, 0xfe, !PT ;  /* 0x0000005003207812 */ /* 0x140fe400078efe32 */
[C-C-:B------:R-:W-:Y:S02]  /*8840*/  LOP3.LUT R33, R3.reuse, 0x4c, R50.reuse, 0xfe, !PT ;  /* 0x0000004c03217812 */ /* 0x140fe400078efe32 */
[----:B------:R-:W-:-:S02]  /*8850*/  LOP3.LUT R34, R3, 0x48, R50, 0xfe, !PT ;  /* 0x0000004803227812 */ /* 0x000fc400078efe32 */
[C-C-:B------:R-:W-:Y:S02]  /*8860*/  LOP3.LUT R35, R3.reuse, 0x44, R50.reuse, 0xfe, !PT ;  /* 0x0000004403237812 */ /* 0x140fe400078efe32 */
[C-C-:B------:R-:W-:Y:S02]  /*8870*/  LOP3.LUT R36, R3.reuse, 0x40, R50.reuse, 0xfe, !PT ;  /* 0x0000004003247812 */ /* 0x140fe400078efe32 */
[C-C-:B------:R-:W-:Y:S02]  /*8880*/  LOP3.LUT R37, R3.reuse, 0x3c, R50.reuse, 0xfe, !PT ;  /* 0x0000003c03257812 */ /* 0x140fe400078efe32 */
[C-C-:B------:R-:W-:Y:S02]  /*8890*/  LOP3.LUT R38, R3.reuse, 0x38, R50.reuse, 0xfe, !PT ;  /* 0x0000003803267812 */ /* 0x140fe400078efe32 */
[C-C-:B--2---:R-:W-:Y:S02]  /*88a0*/  LOP3.LUT R18, R3.reuse, 0x34, R50.reuse, 0xfe, !PT ;  /* 0x0000003403127812 */ /* 0x144fe400078efe32 */
[----:B------:R-:W-:-:S02]  /*88b0*/  LOP3.LUT R19, R3, 0x30, R50, 0xfe, !PT ;  /* 0x0000003003137812 */ /* 0x000fc400078efe32 */
[C-C-:B------:R-:W-:Y:S02]  /*88c0*/  LOP3.LUT R20, R3.reuse, 0x2c, R50.reuse, 0xfe, !PT ;  /* 0x0000002c03147812 */ /* 0x140fe400078efe32 */
[C-C-:B------:R-:W-:Y:S02]  /*88d0*/  LOP3.LUT R21, R3.reuse, 0x28, R50.reuse, 0xfe, !PT ;  /* 0x0000002803157812 */ /* 0x140fe400078efe32 */
[C-C-:B------:R-:W-:Y:S02]  /*88e0*/  LOP3.LUT R39, R3.reuse, 0x24, R50.reuse, 0xfe, !PT ;  /* 0x0000002403277812 */ /* 0x140fe400078efe32 */
[C-C-:B------:R-:W-:Y:S02]  /*88f0*/  LOP3.LUT R40, R3.reuse, 0x20, R50.reuse, 0xfe, !PT ;  /* 0x0000002003287812 */ /* 0x140fe400078efe32 */
[C-C-:B------:R-:W-:Y:S02]  /*8900*/  LOP3.LUT R41, R3.reuse, 0x1c, R50.reuse, 0xfe, !PT ;  /* 0x0000001c03297812 */ /* 0x140fe400078efe32 */
[----:B------:R-:W-:-:S02]  /*8910*/  LOP3.LUT R42, R3, 0x18, R50, 0xfe, !PT ;  /* 0x00000018032a7812 */ /* 0x000fc400078efe32 */
[C-C-:B------:R-:W-:Y:S02]  /*8920*/  LOP3.LUT R16, R3.reuse, 0x14, R50.reuse, 0xfe, !PT ;  /* 0x0000001403107812 */ /* 0x140fe400078efe32 */
[C-C-:B------:R-:W-:Y:S02]  /*8930*/  LOP3.LUT R2, R3.reuse, 0x10, R50.reuse, 0xfe, !PT ;  /* 0x0000001003027812 */ /* 0x140fe400078efe32 */
[--C-:B------:R-:W-:Y:S01]  /*8940*/  LOP3.LUT R17, R3, 0xc, R50.reuse, 0xfe, !PT ;  /* 0x0000000c03117812 */ /* 0x100fe200078efe32 */
[----:B0-----:R0:W-:Y:S01]  /*8950*/  @P1 STG.E.U16 desc[UR40][R12.64], R8 ;  /* 0x000000080c001986 */ /* 0x0011e2000c101528 */
[----:B------:R-:W-:Y:S01]  /*8960*/  LEA R14, P3, R15, R46, 0x1 ;  /* 0x0000002e0f0e7211 */ /* 0x000fe200078608ff */
[----:B------:R-:W-:Y:S01]  /*8970*/  IMAD R43, R2, UR4, RZ ;  /* 0x00000004022b7c24 */ /* 0x000fe2000f8e02ff */
[----:B------:R-:W-:Y:S02]  /*8980*/  LOP3.LUT R3, R3, 0x8, R50, 0xfe, !PT ;  /* 0x0000000803037812 */ /* 0x000fe400078efe32 */
[----:B------:R-:W-:-:S02]  /*8990*/  LEA.HI.X.SX32 R15, R15, R48, 0x1, P3 ;  /* 0x000000300f0f7211 */ /* 0x000fc400018f0eff */
[C---:B------:R-:W-:Y:S01]  /*89a0*/  ISETP.LT.AND P1, PT, R3.reuse, UR11, !P0 ;  /* 0x0000000b03007c0c */ /* 0x040fe2000c721270 */
[----:B------:R-:W-:Y:S01]  /*89b0*/  IMAD R3, R3, UR4, RZ ;  /* 0x0000000403037c24 */ /* 0x000fe2000f8e02ff */
[C---:B------:R-:W-:Y:S01]  /*89c0*/  ISETP.LT.AND P3, PT, R17.reuse, UR11, !P0 ;  /* 0x0000000b11007c0c */ /* 0x040fe2000c761270 */
[----:B------:R-:W-:Y:S01]  /*89d0*/  IMAD R17, R17, UR4, RZ ;  /* 0x0000000411117c24 */ /* 0x000fe2000f8e02ff */
[----:B------:R-:W-:Y:S01]  /*89e0*/  ISETP.LT.AND P2, PT, R2, UR11, !P0 ;  /* 0x0000000b02007c0c */ /* 0x000fe2000c741270 */
[----:B-1----:R1:W-:Y:S01]  /*89f0*/  @P4 STG.E.U16 desc[UR40][R14.64], R4 ;  /* 0x000000040e004986 */ /* 0x0023e2000c101528 */
[----:B------:R-:W-:Y:S01]  /*8a00*/  PRMT R47, R8, 0x7632, R47 ;  /* 0x00007632082f7816 */ /* 0x000fe2000000002f */
[----:B0-----:R-:W-:Y:S01]  /*8a10*/  IMAD R8, R16, UR4, RZ ;  /* 0x0000000410087c24 */ /* 0x001fe2000f8e02ff */
[-C--:B------:R-:W-:Y:S02]  /*8a20*/  LEA R2, P6, R3, R46.reuse, 0x1 ;  /* 0x0000002e03027211 */ /* 0x080fe400078c08ff */
[----:B------:R-:W-:-:S02]  /*8a30*/  LEA R12, P5, R17, R46, 0x1 ;  /* 0x0000002e110c7211 */ /* 0x000fc400078a08ff */
[----:B------:R-:W-:Y:S02]  /*8a40*/  ISETP.LT.AND P4, PT, R16, UR11, !P0 ;  /* 0x0000000b10007c0c */ /* 0x000fe4000c781270 */
[-C--:B------:R-:W-:Y:S02]  /*8a50*/  LEA.HI.X.SX32 R3, R3, R48.reuse, 0x1, P6 ;  /* 0x0000003003037211 */ /* 0x080fe400030f0eff */
[----:B------:R-:W-:Y:S02]  /*8a60*/  LEA.HI.X.SX32 R13, R17, R48, 0x1, P5 ;  /* 0x00000030110d7211 */ /* 0x000fe400028f0eff */
[-C--:B-1----:R-:W-:Y:S01]  /*8a70*/  LEA R14, P6, R43, R46.reuse, 0x1 ;  /* 0x0000002e2b0e7211 */ /* 0x082fe200078c08ff */
[----:B------:R0:W-:Y:S01]  /*8a80*/  @P1 STG.E.U16 desc[UR40][R2.64], R47 ;  /* 0x0000002f02001986 */ /* 0x0001e2000c101528 */
[----:B------:R-:W-:Y:S02]  /*8a90*/  PRMT R4, R4, 0x7632, R4 ;  /* 0x0000763204047816 */ /* 0x000fe40000000004 */
[----:B------:R-:W-:-:S02]  /*8aa0*/  LEA R16, P5, R8, R46, 0x1 ;  /* 0x0000002e08107211 */ /* 0x000fc400078a08ff */
[-C--:B------:R-:W-:Y:S01]  /*8ab0*/  LEA.HI.X.SX32 R15, R43, R48.reuse, 0x1, P6 ;  /* 0x000000302b0f7211 */ /* 0x080fe200030f0eff */
[----:B------:R1:W-:Y:S01]  /*8ac0*/  @P3 STG.E.U16 desc[UR40][R12.64], R4 ;  /* 0x000000040c003986 */ /* 0x0003e2000c101528 */
[----:B------:R-:W-:Y:S02]  /*8ad0*/  LEA.HI.X.SX32 R17, R8, R48, 0x1, P5 ;  /* 0x0000003008117211 */ /* 0x000fe400028f0eff */
[C---:B------:R-:W-:Y:S01]  /*8ae0*/  ISETP.LT.AND P1, PT, R42.reuse, UR11, !P0 ;  /* 0x0000000b2a007c0c */ /* 0x040fe2000c721270 */
[----:B------:R-:W-:Y:S01]  /*8af0*/  IMAD R42, R42, UR4, RZ ;  /* 0x000000042a2a7c24 */ /* 0x000fe2000f8e02ff */
[C---:B------:R-:W-:Y:S01]  /*8b00*/  ISETP.LT.AND P3, PT, R41.reuse, UR11, !P0 ;  /* 0x0000000b29007c0c */ /* 0x040fe2000c761270 */
[----:B------:R-:W-:Y:S01]  /*8b10*/  IMAD R41, R41, UR4, RZ ;  /* 0x0000000429297c24 */ /* 0x000fe2000f8e02ff */
[----:B------:R2:W-:Y:S01]  /*8b20*/  @P2 STG.E.U16 desc[UR40][R14.64], R9 ;  /* 0x000000090e002986 */ /* 0x0005e2000c101528 */
[C---:B------:R-:W-:Y:S01]  /*8b30*/  ISETP.LT.AND P2, PT, R40.reuse, UR11, !P0 ;  /* 0x0000000b28007c0c */ /* 0x040fe2000c741270 */
[----:B------:R-:W-:Y:S01]  /*8b40*/  IMAD R40, R40, UR4, RZ ;  /* 0x0000000428287c24 */ /* 0x000fe2000f8e02ff */
[-C--:B0-----:R-:W-:Y:S01]  /*8b50*/  LEA R2, P6, R42, R46.reuse, 0x1 ;  /* 0x0000002e2a027211 */ /* 0x081fe200078c08ff */
[----:B------:R0:W-:Y:S01]  /*8b60*/  @P4 STG.E.U16 desc[UR40][R16.64], R5 ;  /* 0x0000000510004986 */ /* 0x0001e2000c101528 */
[C---:B------:R-:W-:Y:S01]  /*8b70*/  ISETP.LT.AND P4, PT, R39.reuse, UR11, !P0 ;  /* 0x0000000b27007c0c */ /* 0x040fe2000c781270 */
[----:B------:R-:W-:Y:S01]  /*8b80*/  IMAD R39, R39, UR4, RZ ;  /* 0x0000000427277c24 */ /* 0x000fe2000f8e02ff */
[----:B-1----:R-:W-:-:S02]  /*8b90*/  LEA R4, P5, R41, R46, 0x1 ;  /* 0x0000002e29047211 */ /* 0x002fc400078a08ff */
[----:B------:R-:W-:Y:S02]  /*8ba0*/  PRMT R13, R9, 0x7632, R13 ;  /* 0x00007632090d7816 */ /* 0x000fe4000000000d */
[----:B------:R-:W-:Y:S02]  /*8bb0*/  LEA.HI.X.SX32 R3, R42, R48, 0x1, P6 ;  /* 0x000000302a037211 */ /* 0x000fe400030f0eff */
[----:B--2---:R-:W-:Y:S02]  /*8bc0*/  PRMT R14, R5, 0x7632, R14 ;  /* 0x00007632050e7816 */ /* 0x004fe4000000000e */
[----:B------:R-:W-:Y:S01]  /*8bd0*/  LEA R8, P6, R40, R46, 0x1 ;  /* 0x0000002e28087211 */ /* 0x000fe200078c08ff */
[----:B------:R1:W-:Y:S01]  /*8be0*/  @P1 STG.E.U16 desc[UR40][R2.64], R13 ;  /* 0x0000000d02001986 */ /* 0x0003e2000c101528 */
[----:B0-----:R-:W-:Y:S02]  /*8bf0*/  LEA.HI.X.SX32 R5, R41, R48, 0x1, P5 ;  /* 0x0000003029057211 */ /* 0x001fe400028f0eff */
[----:B------:R-:W-:-:S02]  /*8c00*/  LEA R12, P5, R39, R46, 0x1 ;  /* 0x0000002e270c7211 */ /* 0x000fc400078a08ff */
[-C--:B------:R-:W-:Y:S01]  /*8c10*/  LEA.HI.X.SX32 R9, R40, R48.reuse, 0x1, P6 ;  /* 0x0000003028097211 */ /* 0x080fe200030f0eff */
[----:B------:R0:W-:Y:S01]  /*8c20*/  @P3 STG.E.U16 desc[UR40][R4.64], R14 ;  /* 0x0000000e04003986 */ /* 0x0001e2000c101528 */
[----:B------:R-:W-:Y:S02]  /*8c30*/  PRMT R40, R10, 0x7632, R40 ;  /* 0x000076320a287816 */ /* 0x000fe40000000028 */
[C---:B------:R-:W-:Y:S01]  /*8c40*/  ISETP.LT.AND P3, PT, R20.reuse, UR11, !P0 ;  /* 0x0000000b14007c0c */ /* 0x040fe2000c761270 */
[----:B------:R2:W-:Y:S01]  /*8c50*/  @P2 STG.E.U16 desc[UR40][R8.64], R10 ;  /* 0x0000000a08002986 */ /* 0x0005e2000c101528 */
[----:B------:R-:W-:Y:S01]  /*8c60*/  IMAD R20, R20, UR4, RZ ;  /* 0x0000000414147c24 */ /* 0x000fe2000f8e02ff */
[----:B-1----:R-:W-:Y:S01]  /*8c70*/  LEA.HI.X.SX32 R13, R39, R48, 0x1, P5 ;  /* 0x00000030270d7211 */ /* 0x002fe200028f0eff */
[C---:B------:R-:W-:Y:S01]  /*8c80*/  IMAD R39, R19.reuse, UR4, RZ ;  /* 0x0000000413277c24 */ /* 0x040fe2000f8e02ff */
[----:B------:R-:W-:Y:S02]  /*8c90*/  ISETP.LT.AND P2, PT, R19, UR11, !P0 ;  /* 0x0000000b13007c0c */ /* 0x000fe4000c741270 */
[----:B------:R-:W-:Y:S01]  /*8ca0*/  ISETP.LT.AND P1, PT, R18, UR11, !P0 ;  /* 0x0000000b12007c0c */ /* 0x000fe2000c721270 */
[----:B------:R1:W-:Y:S01]  /*8cb0*/  @P4 STG.E.U16 desc[UR40][R12.64], R6 ;  /* 0x000000060c004986 */ /* 0x0003e2000c101528 */
[C---:B------:R-:W-:Y:S01]  /*8cc0*/  ISETP.LT.AND P4, PT, R21.reuse, UR11, !P0 ;  /* 0x0000000b15007c0c */ /* 0x040fe2000c781270 */
[----:B------:R-:W-:Y:S01]  /*8cd0*/  IMAD R21, R21, UR4, RZ ;  /* 0x0000000415157c24 */ /* 0x000fe2000f8e02ff */
[----:B0-----:R-:W-:Y:S01]  /*8ce0*/  LEA R4, P5, R20, R46, 0x1 ;  /* 0x0000002e14047211 */ /* 0x001fe200078a08ff */
[----:B------:R-:W0:Y:S01]  /*8cf0*/  LDS.128 R12, [R44+UR5+0x800] ;  /* 0x000800052c0c7984 */ /* 0x000e220008000c00 */
[----:B--2---:R-:W-:-:S02]  /*8d00*/  IMAD R10, R18, UR4, RZ ;  /* 0x00000004120a7c24 */ /* 0x004fc4000f8e02ff */
[C---:B------:R-:W-:Y:S01]  /*8d10*/  LEA R2, P6, R21.reuse, R46, 0x1 ;  /* 0x0000002e15027211 */ /* 0x040fe200078c08ff */
[----:B------:R-:W2:Y:S01]  /*8d20*/  LDS.128 R16, [R45+UR5+0x800] ;  /* 0x000800052d107984 */ /* 0x000ea20008000c00 */
[-C--:B------:R-:W-:Y:S02]  /*8d30*/  LEA.HI.X.SX32 R5, R20, R48.reuse, 0x1, P5 ;  /* 0x0000003014057211 */ /* 0x080fe400028f0eff */
[----:B------:R-:W-:Y:S02]  /*8d40*/  LEA.HI.X.SX32 R3, R21, R48, 0x1, P6 ;  /* 0x0000003015037211 */ /* 0x000fe400030f0eff */
[-C--:B------:R-:W-:Y:S02]  /*8d50*/  LEA R8, P6, R39, R46.reuse, 0x1 ;  /* 0x0000002e27087211 */ /* 0x080fe400078c08ff */
[----:B------:R-:W-:Y:S01]  /*8d60*/  LEA R20, P5, R10, R46, 0x1 ;  /* 0x0000002e0a147211 */ /* 0x000fe200078a08ff */
[----:B------:R-:W-:Y:S01]  /*8d70*/  @P4 STG.E.U16 desc[UR40][R2.64], R40 ;  /* 0x0000002802004986 */ /* 0x000fe2000c101528 */
[----:B-1----:R-:W-:-:S02]  /*8d80*/  PRMT R6, R6, 0x7632, R6 ;  /* 0x0000763206067816 */ /* 0x002fc40000000006 */
[-C--:B------:R-:W-:Y:S02]  /*8d90*/  LEA.HI.X.SX32 R9, R39, R48.reuse, 0x1, P6 ;  /* 0x0000003027097211 */ /* 0x080fe400030f0eff */
[----:B------:R-:W-:Y:S01]  /*8da0*/  LEA.HI.X.SX32 R21, R10, R48, 0x1, P5 ;  /* 0x000000300a157211 */ /* 0x000fe200028f0eff */
[----:B------:R1:W-:Y:S01]  /*8db0*/  @P3 STG.E.U16 desc[UR40][R4.64], R6 ;  /* 0x0000000604003986 */ /* 0x0003e2000c101528 */
[C---:B------:R-:W-:Y:S01]  /*8dc0*/  ISETP.LT.AND P3, PT, R37.reuse, UR11, !P0 ;  /* 0x0000000b25007c0c */ /* 0x040fe2000c761270 */
[----:B------:R-:W-:Y:S01]  /*8dd0*/  IMAD R37, R37, UR4, RZ ;  /* 0x0000000425257c24 */ /* 0x000fe2000f8e02ff */
[----:B------:R-:W-:Y:S01]  /*8de0*/  ISETP.LT.AND P4, PT, R35, UR11, !P0 ;  /* 0x0000000b23007c0c */ /* 0x000fe2000c781270 */
[----:B------:R3:W-:Y:S01]  /*8df0*/  @P2 STG.E.U16 desc[UR40][R8.64], R11 ;  /* 0x0000000b08002986 */ /* 0x0007e2000c101528 */
[C---:B------:R-:W-:Y:S01]  /*8e00*/  ISETP.LT.AND P2, PT, R36.reuse, UR11, !P0 ;  /* 0x0000000b24007c0c */ /* 0x040fe2000c741270 */
[----:B------:R-:W-:Y:S01]  /*8e10*/  IMAD R36, R36, UR4, RZ ;  /* 0x0000000424247c24 */ /* 0x000fe2000f8e02ff */
[----:B------:R-:W-:Y:S01]  /*8e20*/  PRMT R10, R11, 0x7632, R10 ;  /* 0x000076320b0a7816 */ /* 0x000fe2000000000a */
[----:B------:R4:W-:Y:S01]  /*8e30*/  @P1 STG.E.U16 desc[UR40][R20.64], R7 ;  /* 0x0000000714001986 */ /* 0x0009e2000c101528 */
[C---:B------:R-:W-:Y:S01]  /*8e40*/  ISETP.LT.AND P1, PT, R38.reuse, UR11, !P0 ;  /* 0x0000000b26007c0c */ /* 0x040fe2000c721270 */
[----:B------:R-:W-:-:S02]  /*8e50*/  IMAD R38, R38, UR4, RZ ;  /* 0x0000000426267c24 */ /* 0x000fc4000f8e02ff */
[----:B------:R-:W-:Y:S01]  /*8e60*/  IMAD R35, R35, UR4, RZ ;  /* 0x0000000423237c24 */ /* 0x000fe2000f8e02ff */
[-C--:B-1----:R-:W-:Y:S02]  /*8e70*/  LEA R4, P5, R37, R46.reuse, 0x1 ;  /* 0x0000002e25047211 */ /* 0x082fe400078a08ff */
[C---:B------:R-:W-:Y:S02]  /*8e80*/  LEA R2, P6, R38.reuse, R46, 0x1 ;  /* 0x0000002e26027211 */ /* 0x040fe400078c08ff */
[----:B---3--:R-:W-:Y:S02]  /*8e90*/  PRMT R11, R7, 0x7632, R11 ;  /* 0x00007632070b7816 */ /* 0x008fe4000000000b */
[----:B------:R-:W-:Y:S02]  /*8ea0*/  LEA.HI.X.SX32 R3, R38, R48, 0x1, P6 ;  /* 0x0000003026037211 */ /* 0x000fe400030f0eff */
[----:B------:R-:W-:Y:S02]  /*8eb0*/  LEA R6, P6, R36, R46, 0x1 ;  /* 0x0000002e24067211 */ /* 0x000fe400078c08ff */
[----:B------:R-:W-:Y:S01]  /*8ec0*/  LEA.HI.X.SX32 R5, R37, R48, 0x1, P5 ;  /* 0x0000003025057211 */ /* 0x000fe200028f0eff */
[----:B------:R1:W-:Y:S01]  /*8ed0*/  @P1 STG.E.U16 desc[UR40][R2.64], R10 ;  /* 0x0000000a02001986 */ /* 0x0003e2000c101528 */
[----:B------:R-:W-:-:S02]  /*8ee0*/  LEA R8, P5, R35, R46, 0x1 ;  /* 0x0000002e23087211 */ /* 0x000fc400078a08ff */
[-C--:B----4-:R-:W-:Y:S01]  /*8ef0*/  LEA.HI.X.SX32 R7, R36, R48.reuse, 0x1, P6 ;  /* 0x0000003024077211 */ /* 0x090fe200030f0eff */
[----:B------:R3:W-:Y:S01]  /*8f00*/  @P3 STG.E.U16 desc[UR40][R4.64], R11 ;  /* 0x0000000b04003986 */ /* 0x0007e2000c101528 */
[----:B------:R-:W-:Y:S02]  /*8f10*/  LEA.HI.X.SX32 R9, R35, R48, 0x1, P5 ;  /* 0x0000003023097211 */ /* 0x000fe400028f0eff */
[C---:B------:R-:W-:Y:S01]  /*8f20*/  ISETP.LT.AND P1, PT, R34.reuse, UR11, !P0 ;  /* 0x0000000b22007c0c */ /* 0x040fe2000c721270 */
[----:B------:R-:W-:Y:S01]  /*8f30*/  IMAD R34, R34, UR4, RZ ;  /* 0x0000000422227c24 */ /* 0x000fe2000f8e02ff */
[C---:B------:R-:W-:Y:S01]  /*8f40*/  ISETP.LT.AND P3, PT, R33.reuse, UR11, !P0 ;  /* 0x0000000b21007c0c */ /* 0x040fe2000c761270 */
[----:B------:R-:W-:Y:S01]  /*8f50*/  IMAD R33, R33, UR4, RZ ;  /* 0x0000000421217c24 */ /* 0x000fe2000f8e02ff */
[----:B0-----:R0:W-:Y:S01]  /*8f60*/  @P2 STG.E.U16 desc[UR40][R6.64], R12 ;  /* 0x0000000c06002986 */ /* 0x0011e2000c101528 */
[C---:B------:R-:W-:Y:S01]  /*8f70*/  ISETP.LT.AND P2, PT, R32.reuse, UR11, !P0 ;  /* 0x0000000b20007c0c */ /* 0x040fe2000c741270 */
[----:B------:R-:W-:Y:S01]  /*8f80*/  IMAD R32, R32, UR4, RZ ;  /* 0x0000000420207c24 */ /* 0x000fe2000f8e02ff */
[CC--:B-1----:R-:W-:Y:S01]  /*8f90*/  LEA R2, P6, R34.reuse, R46.reuse, 0x1 ;  /* 0x0000002e22027211 */ /* 0x0c2fe200078c08ff */
[----:B--2---:R1:W-:Y:S01]  /*8fa0*/  @P4 STG.E.U16 desc[UR40][R8.64], R16 ;  /* 0x0000001008004986 */ /* 0x0043e2000c101528 */
[C---:B------:R-:W-:Y:S01]  /*8fb0*/  ISETP.LT.AND P4, PT, R31.reuse, UR11, !P0 ;  /* 0x0000000b1f007c0c */ /* 0x040fe2000c781270 */
[----:B------:R-:W-:Y:S01]  /*8fc0*/  IMAD R31, R31, UR4, RZ ;  /* 0x000000041f1f7c24 */ /* 0x000fe2000f8e02ff */
[----:B---3--:R-:W-:Y:S01]  /*8fd0*/  LEA R4, P5, R33, R46, 0x1 ;  /* 0x0000002e21047211 */ /* 0x008fe200078a08ff */
[----:B------:R-:W-:Y:S01]  /*8fe0*/  IMAD R11, R23, UR4, RZ ;  /* 0x00000004170b7c24 */ /* 0x000fe2000f8e02ff */
[----:B------:R-:W-:-:S02]  /*8ff0*/  LEA.HI.X.SX32 R3, R34, R48, 0x1, P6 ;  /* 0x0000003022037211 */ /* 0x000fc400030f0eff */
[----:B------:R-:W-:Y:S02]  /*9000*/  LEA.HI.X.SX32 R5, R33, R48, 0x1, P5 ;  /* 0x0000003021057211 */ /* 0x000fe400028f0eff */
[-C--:B0-----:R-:W-:Y:S02]  /*9010*/  LEA R6, P6, R32, R46.reuse, 0x1 ;  /* 0x0000002e20067211 */ /* 0x081fe400078c08ff */
[----:B------:R-:W-:Y:S02]  /*9020*/  PRMT R10, R13, 0x7632, R10 ;  /* 0x000076320d0a7816 */ /* 0x000fe4000000000a */
[----:B-1----:R-:W-:Y:S01]  /*9030*/  PRMT R9, R12, 0x7632, R9 ;  /* 0x000076320c097816 */ /* 0x002fe20000000009 */
[----:B------:R-:W-:Y:S01]  /*9040*/  IMAD R12, R22, UR4, RZ ;  /* 0x00000004160c7c24 */ /* 0x000fe2000f8e02ff */
[----:B------:R-:W-:Y:S02]  /*9050*/  PRMT R16, R16, 0x7632, R16 ;  /* 0x0000763210107816 */ /* 0x000fe40000000010 */
[----:B------:R-:W-:Y:S01]  /*9060*/  LEA R8, P5, R31, R46, 0x1 ;  /* 0x0000002e1f087211 */ /* 0x000fe200078a08ff */
[----:B------:R0:W-:Y:S01]  /*9070*/  @P1 STG.E.U16 desc[UR40][R2.64], R9 ;  /* 0x0000000902001986 */ /* 0x0001e2000c101528 */
[----:B------:R-:W-:-:S02]  /*9080*/  LEA.HI.X.SX32 R7, R32, R48, 0x1, P6 ;  /* 0x0000003020077211 */ /* 0x000fc400030f0eff */
[C---:B------:R-:W-:Y:S01]  /*9090*/  ISETP.LT.AND P1, PT, R30.reuse, UR11, !P0 ;  /* 0x0000000b1e007c0c */ /* 0x040fe2000c721270 */
[----:B------:R1:W-:Y:S01]  /*90a0*/  @P3 STG.E.U16 desc[UR40][R4.64], R16 ;  /* 0x0000001004003986 */ /* 0x0003e2000c101528 */
[C---:B------:R-:W-:Y:S01]  /*90b0*/  ISETP.LT.AND P3, PT, R29.reuse, UR11, !P0 ;  /* 0x0000000b1d007c0c */ /* 0x040fe2000c761270 */
[----:B------:R-:W-:Y:S02]  /*90c0*/  IMAD R29, R29, UR4, RZ ;  /* 0x000000041d1d7c24 */ /* 0x000fe4000f8e02ff */
[----:B------:R2:W-:Y:S01]  /*90d0*/  @P2 STG.E.U16 desc[UR40][R6.64], R13 ;  /* 0x0000000d06002986 */ /* 0x0005e2000c101528 */
[----:B------:R-:W-:Y:S01]  /*90e0*/  IMAD R30, R30, UR4, RZ ;  /* 0x000000041e1e7c24 */ /* 0x000fe2000f8e02ff */
[C---:B------:R-:W-:Y:S01]  /*90f0*/  ISETP.LT.AND P2, PT, R28.reuse, UR11, !P0 ;  /* 0x0000000b1c007c0c */ /* 0x040fe2000c741270 */
[----:B------:R-:W-:Y:S01]  /*9100*/  IMAD R28, R28, UR4, RZ ;  /* 0x000000041c1c7c24 */ /* 0x000fe2000f8e02ff */
[----:B0-----:R-:W-:Y:S02]  /*9110*/  LEA.HI.X.SX32 R9, R31, R48, 0x1, P5 ;  /* 0x000000301f097211 */ /* 0x001fe400028f0eff */
[----:B------:R-:W-:-:S02]  /*9120*/  LEA R2, P6, R30, R46, 0x1 ;  /* 0x0000002e1e027211 */ /* 0x000fc400078c08ff */
[----:B-1----:R-:W-:Y:S01]  /*9130*/  LEA R4, P5, R29, R46, 0x1 ;  /* 0x0000002e1d047211 */ /* 0x002fe200078a08ff */
[----:B------:R0:W-:Y:S01]  /*9140*/  @P4 STG.E.U16 desc[UR40][R8.64], R17 ;  /* 0x0000001108004986 */ /* 0x0001e2000c101528 */
[C---:B------:R-:W-:Y:S01]  /*9150*/  ISETP.LT.AND P4, PT, R27.reuse, UR11, !P0 ;  /* 0x0000000b1b007c0c */ /* 0x040fe2000c781270 */
[----:B------:R-:W-:Y:S01]  /*9160*/  IMAD R27, R27, UR4, RZ ;  /* 0x000000041b1b7c24 */ /* 0x000fe2000f8e02ff */
[-C--:B------:R-:W-:Y:S01]  /*9170*/  LEA.HI.X.SX32 R5, R29, R48.reuse, 0x1, P5 ;  /* 0x000000301d057211 */ /* 0x080fe200028f0eff */
[----:B--2---:R-:W-:Y:S01]  /*9180*/  IMAD R13, R0, UR4, RZ ;  /* 0x00000004000d7c24 */ /* 0x004fe2000f8e02ff */
[----:B------:R-:W-:Y:S02]  /*9190*/  LEA.HI.X.SX32 R3, R30, R48, 0x1, P6 ;  /* 0x000000301e037211 */ /* 0x000fe400030f0eff */
[----:B------:R-:W-:-:S03]  /*91a0*/  LEA R6, P6, R28, R46, 0x1 ;  /* 0x0000002e1c067211 */ /* 0x000fc600078c08ff */
[----:B------:R1:W-:Y:S01]  /*91b0*/  @P1 STG.E.U16 desc[UR40][R2.64], R10 ;  /* 0x0000000a02001986 */ /* 0x0003e2000c101528 */
[----:B------:R-:W-:Y:S02]  /*91c0*/  LEA.HI.X.SX32 R7, R28, R48, 0x1, P6 ;  /* 0x000000301c077211 */ /* 0x000fe400030f0eff */
[----:B0-----:R-:W-:Y:S02]  /*91d0*/  LEA R8, P5, R27, R46, 0x1 ;  /* 0x0000002e1b087211 */ /* 0x001fe400078a08ff */
[----:B------:R-:W-:Y:S02]  /*91e0*/  PRMT R17, R17, 0x7632, R17 ;  /* 0x0000763211117816 */ /* 0x000fe40000000011 */
[----:B------:R-:W-:Y:S02]  /*91f0*/  LEA.HI.X.SX32 R9, R27, R48, 0x1, P5 ;  /* 0x000000301b097211 */ /* 0x000fe400028f0eff */
[C---:B------:R-:W-:Y:S01]  /*9200*/  ISETP.LT.AND P5, PT, R26.reuse, UR11, !P0 ;  /* 0x0000000b1a007c0c */ /* 0x040fe2000c7a1270 */
[----:B------:R-:W-:Y:S01]  /*9210*/  IMAD R26, R26, UR4, RZ ;  /* 0x000000041a1a7c24 */ /* 0x000fe2000f8e02ff */
[----:B------:R0:W-:Y:S01]  /*9220*/  @P3 STG.E.U16 desc[UR40][R4.64], R17 ;  /* 0x0000001104003986 */ /* 0x0001e2000c101528 */
[C---:B------:R-:W-:Y:S01]  /*9230*/  ISETP.LT.AND P3, PT, R24.reuse, UR11, !P0 ;  /* 0x0000000b18007c0c */ /* 0x040fe2000c761270 */
[----:B------:R-:W-:-:S02]  /*9240*/  IMAD R24, R24, UR4, RZ ;  /* 0x0000000418187c24 */ /* 0x000fc4000f8e02ff */
[----:B------:R2:W-:Y:S01]  /*9250*/  @P2 STG.E.U16 desc[UR40][R6.64], R14 ;  /* 0x0000000e06002986 */ /* 0x0005e2000c101528 */
[----:B-1----:R-:W-:-:S03]  /*9260*/  LEA R2, P1, R26, R46, 0x1 ;  /* 0x0000002e1a027211 */ /* 0x002fc600078208ff */
[----:B------:R1:W-:Y:S01]  /*9270*/  @P4 STG.E.U16 desc[UR40][R8.64], R18 ;  /* 0x0000001208004986 */ /* 0x0003e2000c101528 */
[C---:B------:R-:W-:Y:S01]  /*9280*/  ISETP.LT.AND P4, PT, R25.reuse, UR11, !P0 ;  /* 0x0000000b19007c0c */ /* 0x040fe2000c781270 */
[----:B------:R-:W-:Y:S01]  /*9290*/  IMAD R25, R25, UR4, RZ ;  /* 0x0000000419197c24 */ /* 0x000fe2000f8e02ff */
[----:B------:R-:W-:-:S04]  /*92a0*/  LEA.HI.X.SX32 R3, R26, R48, 0x1, P1 ;  /* 0x000000301a037211 */ /* 0x000fc800008f0eff */
[-C--:B0-----:R-:W-:Y:S02]  /*92b0*/  LEA R4, P6, R25, R46.reuse, 0x1 ;  /* 0x0000002e19047211 */ /* 0x081fe400078c08ff */
[-C--:B--2---:R-:W-:Y:S02]  /*92c0*/  LEA R6, P2, R24, R46.reuse, 0x1 ;  /* 0x0000002e18067211 */ /* 0x084fe400078408ff */
[----:B------:R-:W-:Y:S02]  /*92d0*/  PRMT R14, R14, 0x7632, R14 ;  /* 0x000076320e0e7816 */ /* 0x000fe4000000000e */
[----:B-1----:R-:W-:Y:S02]  /*92e0*/  LEA R8, P1, R11, R46, 0x1 ;  /* 0x0000002e0b087211 */ /* 0x002fe400078208ff */
[----:B------:R-:W-:Y:S01]  /*92f0*/  LEA.HI.X.SX32 R7, R24, R48, 0x1, P2 ;  /* 0x0000003018077211 */ /* 0x000fe200010f0eff */
[----:B------:R-:W-:Y:S01]  /*9300*/  @P5 STG.E.U16 desc[UR40][R2.64], R14 ;  /* 0x0000000e02005986 */ /* 0x000fe2000c101528 */
[----:B------:R-:W-:-:S02]  /*9310*/  ISETP.LT.AND P2, PT, R23, UR11, !P0 ;  /* 0x0000000b17007c0c */ /* 0x000fc4000c741270 */
[-C--:B------:R-:W-:Y:S02]  /*9320*/  LEA.HI.X.SX32 R9, R11, R48.reuse, 0x1, P1 ;  /* 0x000000300b097211 */ /* 0x080fe400008f0eff */
[----:B------:R-:W-:Y:S02]  /*9330*/  ISETP.LT.AND P1, PT, R22, UR11, !P0 ;  /* 0x0000000b16007c0c */ /* 0x000fe4000c721270 */
[----:B------:R-:W-:Y:S02]  /*9340*/  ISETP.LT.AND P0, PT, R0, UR11, !P0 ;  /* 0x0000000b00007c0c */ /* 0x000fe4000c701270 */
[----:B------:R-:W-:Y:S02]  /*9350*/  LEA.HI.X.SX32 R5, R25, R48, 0x1, P6 ;  /* 0x0000003019057211 */ /* 0x000fe400030f0eff */
[----:B------:R-:W-:Y:S02]  /*9360*/  PRMT R18, R18, 0x7632, R18 ;  /* 0x0000763212127816 */ /* 0x000fe40000000012 */
[----:B------:R-:W-:-:S03]  /*9370*/  LEA R10, P6, R12, R46, 0x1 ;  /* 0x0000002e0c0a7211 */ /* 0x000fc600078c08ff */
[----:B------:R0:W-:Y:S01]  /*9380*/  @P4 STG.E.U16 desc[UR40][R4.64], R18 ;  /* 0x0000001204004986 */ /* 0x0001e2000c101528 */
[----:B------:R-:W-:Y:S02]  /*9390*/  LEA.HI.X.SX32 R11, R12, R48, 0x1, P6 ;  /* 0x000000300c0b7211 */ /* 0x000fe400030f0eff */
[C---:B------:R-:W-:Y:S01]  /*93a0*/  LEA R12, P6, R13.reuse, R46, 0x1 ;  /* 0x0000002e0d0c7211 */ /* 0x040fe200078c08ff */
[----:B------:R1:W-:Y:S03]  /*93b0*/  @P3 STG.E.U16 desc[UR40][R6.64], R15 ;  /* 0x0000000f06003986 */ /* 0x0003e6000c101528 */
[----:B------:R-:W-:Y:S01]  /*93c0*/  LEA.HI.X.SX32 R13, R13, R48, 0x1, P6 ;  /* 0x000000300d0d7211 */ /* 0x000fe200030f0eff */
[----:B------:R1:W-:Y:S01]  /*93d0*/  @P2 STG.E.U16 desc[UR40][R8.64], R19 ;  /* 0x0000001308002986 */ /* 0x0003e2000c101528 */
[----:B0-----:R-:W-:-:S05]  /*93e0*/  PRMT R5, R15, 0x7632, R5 ;  /* 0x000076320f057816 */ /* 0x001fca0000000005 */
[----:B------:R1:W-:Y:S01]  /*93f0*/  @P1 STG.E.U16 desc[UR40][R10.64], R5 ;  /* 0x000000050a001986 */ /* 0x0003e2000c101528 */
[----:B------:R-:W-:Y:S05]  /*9400*/  @!P0 EXIT ;  /* 0x000000000000894d */ /* 0x000fea0003800000 */
[----:B-1----:R-:W-:-:S05]  /*9410*/  PRMT R6, R19, 0x7632, R6 ;  /* 0x0000763213067816 */ /* 0x002fca0000000006 */
[----:B------:R-:W-:Y:S01]  /*9420*/  STG.E.U16 desc[UR40][R12.64], R6 ;  /* 0x000000060c007986 */ /* 0x000fe2000c101528 */
[----:B------:R-:W-:Y:S05]  /*9430*/  EXIT ;  /* 0x000000000000794d */ /* 0x000fea0003800000 */
.L_x_2:
[----:B------:R-:W-:-:S00]  /*9440*/  BRA `(.L_x_2) ;  /* 0xfffffffc00fc7947 */ /* 0x000fc0000383ffff */
[----:B------:R-:W-:-:S00]  /*9450*/  NOP ;  /* 0x0000000000007918 */ /* 0x000fc00000000000 */
        /* <DEDUP_REMOVED lines=10> */
.L_x_3:


//--------------------- .nv.shared.matmul_kernel  --------------------------
	.section	.nv.shared.matmul_kernel,"aw",@nobits
	.sectionflags	@""
	.align	16
	.zero		1024


//--------------------- .nv.shared.reserved.0     --------------------------
	.section	.nv.shared.reserved.0,"aw",@nobits
	.weak		__nv_reservedSMEM_offset_0_alias
	.size		__nv_reservedSMEM_offset_0_alias, 0, 0
	.other		__nv_reservedSMEM_offset_0_alias,@"STO_CUDA_RESERVED_SHARED STV_DEFAULT"
__nv_reservedSMEM_offset_0_alias:
	.zero		0


//--------------------- .nv.constant0.matmul_kernel --------------------------
	.section	.nv.constant0.matmul_kernel,"a",@progbits
	.sectionflags	@""
	.align	4
.nv.constant0.matmul_kernel:
	.zero		608


//--------------------- SYMBOLS --------------------------

	.type		.nv.reservedSmem.offset0,@object
	.size		.nv.reservedSmem.offset0,0x4
